// auto-generated by cutlass_sweep.gemm — config: {"arch": "sm_90", "cluster_m": 2, "cluster_n": 1, "dtype": "e5m2", "dtype_b": "e5m2", "layout": "nt", "stages": 0, "tile_k": 32, "tile_m": 128, "tile_n": 256}
#include "cutlass/cutlass.h"
#include "cutlass/gemm/collective/collective_builder.hpp"
#include "cutlass/gemm/device/gemm_universal_adapter.h"
#include "cutlass/gemm/kernel/gemm_universal.hpp"
#include "cutlass/epilogue/collective/collective_builder.hpp"

using ElemA = cutlass::float_e5m2_t;
using ElemB = cutlass::float_e5m2_t;
using ElemCD = cutlass::float_e5m2_t;
using Acc  = float;
using TileShape    = cute::Shape<cute::_128, cute::_256, cute::_32>;
using ClusterShape = cute::Shape<cute::_2, cute::_1, cute::_1>;

using CollectiveEpilogue = typename cutlass::epilogue::collective::CollectiveBuilder<
    cutlass::arch::Sm90, cutlass::arch::OpClassTensorOp,
    TileShape, ClusterShape,
    cutlass::epilogue::collective::EpilogueTileAuto,
    Acc, Acc,
    ElemCD, cutlass::layout::RowMajor, 128 / cutlass::sizeof_bits<ElemCD>::value,
    ElemCD, cutlass::layout::RowMajor, 128 / cutlass::sizeof_bits<ElemCD>::value,
    cutlass::epilogue::collective::EpilogueScheduleAuto
  >::CollectiveOp;

using CollectiveMainloop = typename cutlass::gemm::collective::CollectiveBuilder<
    cutlass::arch::Sm90, cutlass::arch::OpClassTensorOp,
    ElemA, cutlass::layout::RowMajor, 128 / cutlass::sizeof_bits<ElemA>::value,
    ElemB, cutlass::layout::ColumnMajor, 128 / cutlass::sizeof_bits<ElemB>::value,
    Acc,
    TileShape, ClusterShape,
    cutlass::gemm::collective::StageCountAutoCarveout<static_cast<int>(sizeof(typename CollectiveEpilogue::SharedStorage))>,
    cutlass::gemm::collective::KernelScheduleAuto
  >::CollectiveOp;

using GemmKernel = cutlass::gemm::kernel::GemmUniversal<
    cute::Shape<int,int,int,int>,
    CollectiveMainloop,
    CollectiveEpilogue
>;
using Gemm = cutlass::gemm::device::GemmUniversalAdapter<GemmKernel>;

// Force the device kernel symbol into the cubin without needing a host main.
auto* _anchor = &cutlass::device_kernel<GemmKernel>;


// ===== COMPILED SASS (sm_90a) =====

	.target	sm_90a

	.elftype	@"ET_EXEC"


//--------------------- .note.nv.tkinfo           --------------------------
	.section	.note.nv.tkinfo,"",@"SHT_NOTE"
	.sectionflags	@"SHF_NOTE_NV_TKINFO"
	.tkinfo
        /*0018*/ 	.word	0x00000002
        /*0030*/ 	.string	""
        /*0030*/ 	.string	"ptxas"
        /*0030*/ 	.string	"Cuda compilation tools, release 13.0, V13.0.88"
        /*0030*/ 	.string	"Build cuda_13.0.r13.0/compiler.36424714_0"
        /*0030*/ 	.string	"-arch sm_90a -m 64 "



//--------------------- .note.nv.cuinfo           --------------------------
	.section	.note.nv.cuinfo,"",@"SHT_NOTE"
	.sectionflags	@"SHF_NOTE_NV_CUINFO"
        /*0018*/ 	.short	0x0002
        /*001a*/ 	.short	0x005a
        /*001c*/ 	.short	0x0082
	.zero		2


//--------------------- .nv.info                  --------------------------
	.section	.nv.info,"",@"SHT_CUDA_INFO"
	.align	4


	//----- nvinfo : EIATTR_REGCOUNT
	.align		4
        /*0000*/ 	.byte	0x04, 0x2f
        /*0002*/ 	.short	(.L_12 - .L_11)
	.align		4
.L_11:
        /*0004*/ 	.word	index@(_ZN7cutlass13device_kernelINS_4gemm6kernel13GemmUniversalIN4cute5tupleIJiiiiEEENS1_10collective13CollectiveMmaINS1_37MainloopSm90TmaGmmaWarpSpecializedFP8ILi18ENS5_IJNS4_1CILi2EEENSA_ILi1EEESC_EEENS1_35KernelTmaWarpSpecializedCooperativeEEENS5_IJNSA_ILi128EEENSA_ILi256EEENSA_ILi32EEEEEENS_12float_e5m2_tENS5_IJlSC_lEEESK_SL_NS4_8TiledMMAINS4_8MMA_AtomIJNS4_4SM904GMMA31MMA_64x256x32_F32E5M2E5M2_SS_TNILNSP_7ScaleInE1ELSR_1EEEEEENS4_6LayoutISD_NS5_IJSC_NSA_ILi0EEESV_EEEEENS5_IJNS4_10UnderscoreESY_SY_EEEEENS4_13SM90_TMA_LOADENS4_14ComposedLayoutINS4_7SwizzleILi1ELi4ELi3EEENS4_18smem_ptr_flag_bitsILi8EEENSU_INS5_IJNSA_ILi8EEESI_EEENS5_IJSI_SC_EEEEEEEvNS4_8identityENS4_23SM90_TMA_LOAD_MULTICASTES1B_vS1C_EENS_8epilogue10collective6detail29Sm90TmaWarpSpecializedAdapterINS1G_15DefaultEpilogueISK_SL_SL_NS1F_6thread17LinearCombinationISK_Li1EffLNS1K_9ScaleType4KindE0ELNS_15FloatRoundStyleE2ESK_EENS1_15EpilogueDefaultEEEEEvvEEEEvNT_6ParamsE)
        /*0008*/ 	.word	0x000000a8


	//----- nvinfo : EIATTR_FRAME_SIZE
	.align		4
.L_12:
        /*000c*/ 	.byte	0x04, 0x11
        /*000e*/ 	.short	(.L_14 - .L_13)
	.align		4
.L_13:
        /*0010*/ 	.word	index@(_ZN7cutlass13device_kernelINS_4gemm6kernel13GemmUniversalIN4cute5tupleIJiiiiEEENS1_10collective13CollectiveMmaINS1_37MainloopSm90TmaGmmaWarpSpecializedFP8ILi18ENS5_IJNS4_1CILi2EEENSA_ILi1EEESC_EEENS1_35KernelTmaWarpSpecializedCooperativeEEENS5_IJNSA_ILi128EEENSA_ILi256EEENSA_ILi32EEEEEENS_12float_e5m2_tENS5_IJlSC_lEEESK_SL_NS4_8TiledMMAINS4_8MMA_AtomIJNS4_4SM904GMMA31MMA_64x256x32_F32E5M2E5M2_SS_TNILNSP_7ScaleInE1ELSR_1EEEEEENS4_6LayoutISD_NS5_IJSC_NSA_ILi0EEESV_EEEEENS5_IJNS4_10UnderscoreESY_SY_EEEEENS4_13SM90_TMA_LOADENS4_14ComposedLayoutINS4_7SwizzleILi1ELi4ELi3EEENS4_18smem_ptr_flag_bitsILi8EEENSU_INS5_IJNSA_ILi8EEESI_EEENS5_IJSI_SC_EEEEEEEvNS4_8identityENS4_23SM90_TMA_LOAD_MULTICASTES1B_vS1C_EENS_8epilogue10collective6detail29Sm90TmaWarpSpecializedAdapterINS1G_15DefaultEpilogueISK_SL_SL_NS1F_6thread17LinearCombinationISK_Li1EffLNS1K_9ScaleType4KindE0ELNS_15FloatRoundStyleE2ESK_EENS1_15EpilogueDefaultEEEEEvvEEEEvNT_6ParamsE)
        /*0014*/ 	.word	0x00000108


	//----- nvinfo : EIATTR_MIN_STACK_SIZE
	.align		4
.L_14:
        /*0018*/ 	.byte	0x04, 0x12
        /*001a*/ 	.short	(.L_16 - .L_15)
	.align		4
.L_15:
        /*001c*/ 	.word	index@(_ZN7cutlass13device_kernelINS_4gemm6kernel13GemmUniversalIN4cute5tupleIJiiiiEEENS1_10collective13CollectiveMmaINS1_37MainloopSm90TmaGmmaWarpSpecializedFP8ILi18ENS5_IJNS4_1CILi2EEENSA_ILi1EEESC_EEENS1_35KernelTmaWarpSpecializedCooperativeEEENS5_IJNSA_ILi128EEENSA_ILi256EEENSA_ILi32EEEEEENS_12float_e5m2_tENS5_IJlSC_lEEESK_SL_NS4_8TiledMMAINS4_8MMA_AtomIJNS4_4SM904GMMA31MMA_64x256x32_F32E5M2E5M2_SS_TNILNSP_7ScaleInE1ELSR_1EEEEEENS4_6LayoutISD_NS5_IJSC_NSA_ILi0EEESV_EEEEENS5_IJNS4_10UnderscoreESY_SY_EEEEENS4_13SM90_TMA_LOADENS4_14ComposedLayoutINS4_7SwizzleILi1ELi4ELi3EEENS4_18smem_ptr_flag_bitsILi8EEENSU_INS5_IJNSA_ILi8EEESI_EEENS5_IJSI_SC_EEEEEEEvNS4_8identityENS4_23SM90_TMA_LOAD_MULTICASTES1B_vS1C_EENS_8epilogue10collective6detail29Sm90TmaWarpSpecializedAdapterINS1G_15DefaultEpilogueISK_SL_SL_NS1F_6thread17LinearCombinationISK_Li1EffLNS1K_9ScaleType4KindE0ELNS_15FloatRoundStyleE2ESK_EENS1_15EpilogueDefaultEEEEEvvEEEEvNT_6ParamsE)
        /*0020*/ 	.word	0x00000108
.L_16:


//--------------------- .nv.compat                --------------------------
	.section	.nv.compat,"",@"SHT_CUDA_COMPAT_INFO"
	.align	4
        /*0000*/ 	.byte	0x02, 0x09, 0x01, 0x00, 0x02, 0x02, 0x04, 0x00, 0x02, 0x05, 0x05, 0x00, 0x03, 0x07, 0x01, 0x01
        /*0010*/ 	.byte	0x02, 0x03, 0x01, 0x00, 0x02, 0x06, 0x01, 0x00, 0x04, 0x0b, 0x08, 0x00, 0x00, 0x00, 0x00, 0x00
        /*0020*/ 	.byte	0x00, 0x00, 0x00, 0x00


//--------------------- .nv.info._ZN7cutlass13device_kernelINS_4gemm6kernel13GemmUniversalIN4cute5tupleIJiiiiEEENS1_10collective13CollectiveMmaINS1_37MainloopSm90TmaGmmaWarpSpecializedFP8ILi18ENS5_IJNS4_1CILi2EEENSA_ILi1EEESC_EEENS1_35KernelTmaWarpSpecializedCooperativeEEENS5_IJNSA_ILi128EEENSA_ILi256EEENSA_ILi32EEEEEENS_12float_e5m2_tENS5_IJlSC_lEEESK_SL_NS4_8TiledMMAINS4_8MMA_AtomIJNS4_4SM904GMMA31MMA_64x256x32_F32E5M2E5M2_SS_TNILNSP_7ScaleInE1ELSR_1EEEEEENS4_6LayoutISD_NS5_IJSC_NSA_ILi0EEESV_EEEEENS5_IJNS4_10UnderscoreESY_SY_EEEEENS4_13SM90_TMA_LOADENS4_14ComposedLayoutINS4_7SwizzleILi1ELi4ELi3EEENS4_18smem_ptr_flag_bitsILi8EEENSU_INS5_IJNSA_ILi8EEESI_EEENS5_IJSI_SC_EEEEEEEvNS4_8identityENS4_23SM90_TMA_LOAD_MULTICASTES1B_vS1C_EENS_8epilogue10collective6detail29Sm90TmaWarpSpecializedAdapterINS1G_15DefaultEpilogueISK_SL_SL_NS1F_6thread17LinearCombinationISK_Li1EffLNS1K_9ScaleType4KindE0ELNS_15FloatRoundStyleE2ESK_EENS1_15EpilogueDefaultEEEEEvvEEEEvNT_6ParamsE --------------------------
	.section	.nv.info._ZN7cutlass13device_kernelINS_4gemm6kernel13GemmUniversalIN4cute5tupleIJiiiiEEENS1_10collective13CollectiveMmaINS1_37MainloopSm90TmaGmmaWarpSpecializedFP8ILi18ENS5_IJNS4_1CILi2EEENSA_ILi1EEESC_EEENS1_35KernelTmaWarpSpecializedCooperativeEEENS5_IJNSA_ILi128EEENSA_ILi256EEENSA_ILi32EEEEEENS_12float_e5m2_tENS5_IJlSC_lEEESK_SL_NS4_8TiledMMAINS4_8MMA_AtomIJNS4_4SM904GMMA31MMA_64x256x32_F32E5M2E5M2_SS_TNILNSP_7ScaleInE1ELSR_1EEEEEENS4_6LayoutISD_NS5_IJSC_NSA_ILi0EEESV_EEEEENS5_IJNS4_10UnderscoreESY_SY_EEEEENS4_13SM90_TMA_LOADENS4_14ComposedLayoutINS4_7SwizzleILi1ELi4ELi3EEENS4_18smem_ptr_flag_bitsILi8EEENSU_INS5_IJNSA_ILi8EEESI_EEENS5_IJSI_SC_EEEEEEEvNS4_8identityENS4_23SM90_TMA_LOAD_MULTICASTES1B_vS1C_EENS_8epilogue10collective6detail29Sm90TmaWarpSpecializedAdapterINS1G_15DefaultEpilogueISK_SL_SL_NS1F_6thread17LinearCombinationISK_Li1EffLNS1K_9ScaleType4KindE0ELNS_15FloatRoundStyleE2ESK_EENS1_15EpilogueDefaultEEEEEvvEEEEvNT_6ParamsE,"",@"SHT_CUDA_INFO"
	.sectionflags	@""
	.align	4


	//----- nvinfo : EIATTR_CUDA_API_VERSION
	.align		4
        /*0000*/ 	.byte	0x04, 0x37
        /*0002*/ 	.short	(.L_18 - .L_17)
.L_17:
        /*0004*/ 	.word	0x00000082


	//----- nvinfo : EIATTR_KPARAM_INFO
	.align		4
.L_18:
        /*0008*/ 	.byte	0x04, 0x17
        /*000a*/ 	.short	(.L_20 - .L_19)
.L_19:
        /*000c*/ 	.word	0x00000000
        /*0010*/ 	.short	0x0000
        /*0012*/ 	.short	0x0070
        /*0014*/ 	.byte	0x00, 0xf0, 0x01, 0x10


	//----- nvinfo : EIATTR_SPARSE_MMA_MASK
	.align		4
.L_20:
        /*0018*/ 	.byte	0x03, 0x50
        /*001a*/ 	.short	0x0000


	//----- nvinfo : EIATTR_MAXREG_COUNT
	.align		4
        /*001c*/ 	.byte	0x03, 0x1b
        /*001e*/ 	.short	0x00a8


	//----- nvinfo : EIATTR_NUM_BARRIERS
	.align		4
        /*0020*/ 	.byte	0x02, 0x4c
        /*0022*/ 	.byte	0x01
	.zero		1


	//----- nvinfo : EIATTR_ANNOTATIONS
	.align		4
        /*0024*/ 	.byte	0x04, 0x55
        /*0026*/ 	.short	(.L_22 - .L_21)


	//   ....[0]....
.L_21:
        /*0028*/ 	.word	0x00000001
        /*002c*/ 	.byte	0x00, 0x09, 0x00, 0x00, 0x01, 0x00, 0x00, 0x00, 0xf0, 0x09, 0x00, 0x00, 0x01, 0x00, 0x00, 0x00
        /* <DEDUP_REMOVED lines=198> */
        /*0c9c*/ 	.byte	0x80, 0x0c, 0x01, 0x00


	//----- nvinfo : EIATTR_MERCURY_ISA_VERSION
	.align		4
.L_22:
        /*0ca0*/ 	.byte	0x03, 0x5f
        /*0ca2*/ 	.short	0x0101


	//----- nvinfo : EIATTR_INT_WARP_WIDE_INSTR_OFFSETS
	.align		4
        /*0ca4*/ 	.byte	0x04, 0x31
        /*0ca6*/ 	.short	(.L_24 - .L_23)


	//   ....[0]....
.L_23:
        /*0ca8*/ 	.word	0x00000740


	//   ....[1]....
        /*0cac*/ 	.word	0x00000760


	//   ....[2]....
        /*0cb0*/ 	.word	0x000008d0


	//----- nvinfo : EIATTR_COOP_GROUP_MASK_REGIDS
	.align		4
.L_24:
        /*0cb4*/ 	.byte	0x04, 0x29
        /*0cb6*/ 	.short	(.L_26 - .L_25)


	//   ....[0]....
.L_25:
        /*0cb8*/ 	.word	0xffffffff


	//   ....[1]....
        /*0cbc*/ 	.word	0xffffffff


	//   ....[2]....
        /*0cc0*/ 	.word	0xffffffff


	//   ....[3]....
        /*0cc4*/ 	.word	0xffffffff


	//   ....[4]....
        /*0cc8*/ 	.word	0xffffffff


	//   ....[5]....
        /*0ccc*/ 	.word	0xffffffff


	//----- nvinfo : EIATTR_COOP_GROUP_INSTR_OFFSETS
	.align		4
.L_26:
        /*0cd0*/ 	.byte	0x04, 0x28
        /*0cd2*/ 	.short	(.L_28 - .L_27)


	//   ....[0]....
.L_27:
        /*0cd4*/ 	.word	0x00000070


	//   ....[1]....
        /*0cd8*/ 	.word	0x00000080


	//   ....[2]....
        /*0cdc*/ 	.word	0x000001a0


	//   ....[3]....
        /*0ce0*/ 	.word	0x000005b0


	//   ....[4]....
        /*0ce4*/ 	.word	0x00000a30


	//   ....[5]....
        /*0ce8*/ 	.word	0x000017b0


	//----- nvinfo : EIATTR_REG_RECONFIG
	.align		4
.L_28:
        /*0cec*/ 	.byte	0x01, 0x54
	.zero		2


	//----- nvinfo : EIATTR_MBARRIER_INSTR_OFFSETS
	.align		4
        /*0cf0*/ 	.byte	0x04, 0x39
        /*0cf2*/ 	.short	(.L_30 - .L_29)


	//   ....[0]....
.L_29:
        /*0cf4*/ 	.word	0x00000340
        /*0cf8*/ 	.word	0x000000ff
        /*0cfc*/ 	.word	0x00000000
        /*0d00*/ 	.short	0x0100
        /*0d02*/ 	.byte	0x09
	.zero		1


	//   ....[1]....
        /*0d04*/ 	.word	0x00000350
        /*0d08*/ 	.word	0x000000ff
        /*0d0c*/ 	.word	0x00000090
        /*0d10*/ 	.short	0x0100
        /*0d12*/ 	.byte	0x09
	.zero		1


	//   ....[2]....
        /*0d14*/ 	.word	0x00000360
        /*0d18*/ 	.word	0x000000ff
        /*0d1c*/ 	.word	0x00000008
        /*0d20*/ 	.short	0x0100
        /*0d22*/ 	.byte	0x09
	.zero		1


	//   ....[3]....
        /*0d24*/ 	.word	0x00000370
        /*0d28*/ 	.word	0x000000ff
        /*0d2c*/ 	.word	0x00000098
        /*0d30*/ 	.short	0x0100
        /*0d32*/ 	.byte	0x09
	.zero		1


	//   ....[4]....
        /*0d34*/ 	.word	0x00000380
        /*0d38*/ 	.word	0x000000ff
        /*0d3c*/ 	.word	0x00000010
        /*0d40*/ 	.short	0x0100
        /*0d42*/ 	.byte	0x09
	.zero		1


	//   ....[5]....
        /*0d44*/ 	.word	0x00000390
        /*0d48*/ 	.word	0x000000ff
        /*0d4c*/ 	.word	0x000000a0
        /*0d50*/ 	.short	0x0100
        /*0d52*/ 	.byte	0x09
	.zero		1


	//   ....[6]....
        /*0d54*/ 	.word	0x000003a0
        /*0d58*/ 	.word	0x000000ff
        /*0d5c*/ 	.word	0x00000018
        /*0d60*/ 	.short	0x0100
        /*0d62*/ 	.byte	0x09
	.zero		1


	//   ....[7]....
        /*0d64*/ 	.word	0x000003b0
        /*0d68*/ 	.word	0x000000ff
        /*0d6c*/ 	.word	0x000000a8
        /*0d70*/ 	.short	0x0100
        /*0d72*/ 	.byte	0x09
	.zero		1


	//   ....[8]....
        /*0d74*/ 	.word	0x000003c0
        /*0d78*/ 	.word	0x000000ff
        /*0d7c*/ 	.word	0x00000020
        /*0d80*/ 	.short	0x0100
        /*0d82*/ 	.byte	0x09
	.zero		1


	//   ....[9]....
        /*0d84*/ 	.word	0x000003d0
        /*0d88*/ 	.word	0x000000ff
        /*0d8c*/ 	.word	0x000000b0
        /*0d90*/ 	.short	0x0100
        /*0d92*/ 	.byte	0x09
	.zero		1


	//   ....[10]....
        /*0d94*/ 	.word	0x000003e0
        /*0d98*/ 	.word	0x000000ff
        /*0d9c*/ 	.word	0x00000028
        /*0da0*/ 	.short	0x0100
        /*0da2*/ 	.byte	0x09
	.zero		1


	//   ....[11]....
        /*0da4*/ 	.word	0x000003f0
        /*0da8*/ 	.word	0x000000ff
        /*0dac*/ 	.word	0x000000b8
        /*0db0*/ 	.short	0x0100
        /*0db2*/ 	.byte	0x09
	.zero		1


	//   ....[12]....
        /*0db4*/ 	.word	0x00000400
        /*0db8*/ 	.word	0x000000ff
        /*0dbc*/ 	.word	0x00000030
        /*0dc0*/ 	.short	0x0100
        /*0dc2*/ 	.byte	0x09
	.zero		1


	//   ....[13]....
        /*0dc4*/ 	.word	0x00000410
        /*0dc8*/ 	.word	0x000000ff
        /*0dcc*/ 	.word	0x000000c0
        /*0dd0*/ 	.short	0x0100
        /*0dd2*/ 	.byte	0x09
	.zero		1


	//   ....[14]....
        /*0dd4*/ 	.word	0x00000420
        /*0dd8*/ 	.word	0x000000ff
        /*0ddc*/ 	.word	0x00000038
        /*0de0*/ 	.short	0x0100
        /*0de2*/ 	.byte	0x09
	.zero		1


	//   ....[15]....
        /*0de4*/ 	.word	0x00000430
        /*0de8*/ 	.word	0x000000ff
        /*0dec*/ 	.word	0x000000c8
        /*0df0*/ 	.short	0x0100
        /*0df2*/ 	.byte	0x09
	.zero		1


	//   ....[16]....
        /*0df4*/ 	.word	0x00000440
        /*0df8*/ 	.word	0x000000ff
        /*0dfc*/ 	.word	0x00000040
        /*0e00*/ 	.short	0x0100
        /*0e02*/ 	.byte	0x09
	.zero		1


	//   ....[17]....
        /*0e04*/ 	.word	0x00000450
        /*0e08*/ 	.word	0x000000ff
        /*0e0c*/ 	.word	0x000000d0
        /*0e10*/ 	.short	0x0100
        /*0e12*/ 	.byte	0x09
	.zero		1


	//   ....[18]....
        /*0e14*/ 	.word	0x00000460
        /*0e18*/ 	.word	0x000000ff
        /*0e1c*/ 	.word	0x00000048
        /*0e20*/ 	.short	0x0100
        /*0e22*/ 	.byte	0x09
	.zero		1


	//   ....[19]....
        /*0e24*/ 	.word	0x00000470
        /*0e28*/ 	.word	0x000000ff
        /*0e2c*/ 	.word	0x000000d8
        /*0e30*/ 	.short	0x0100
        /*0e32*/ 	.byte	0x09
	.zero		1


	//   ....[20]....
        /*0e34*/ 	.word	0x00000480
        /*0e38*/ 	.word	0x000000ff
        /*0e3c*/ 	.word	0x00000050
        /*0e40*/ 	.short	0x0100
        /*0e42*/ 	.byte	0x09
	.zero		1


	//   ....[21]....
        /*0e44*/ 	.word	0x00000490
        /*0e48*/ 	.word	0x000000ff
        /*0e4c*/ 	.word	0x000000e0
        /*0e50*/ 	.short	0x0100
        /*0e52*/ 	.byte	0x09
	.zero		1


	//   ....[22]....
        /*0e54*/ 	.word	0x000004a0
        /*0e58*/ 	.word	0x000000ff
        /*0e5c*/ 	.word	0x00000058
        /*0e60*/ 	.short	0x0100
        /*0e62*/ 	.byte	0x09
	.zero		1


	//   ....[23]....
        /*0e64*/ 	.word	0x000004b0
        /*0e68*/ 	.word	0x000000ff
        /*0e6c*/ 	.word	0x000000e8
        /*0e70*/ 	.short	0x0100
        /*0e72*/ 	.byte	0x09
	.zero		1


	//   ....[24]....
        /*0e74*/ 	.word	0x000004c0
        /*0e78*/ 	.word	0x000000ff
        /*0e7c*/ 	.word	0x00000060
        /*0e80*/ 	.short	0x0100
        /*0e82*/ 	.byte	0x09
	.zero		1


	//   ....[25]....
        /*0e84*/ 	.word	0x000004d0
        /*0e88*/ 	.word	0x000000ff
        /*0e8c*/ 	.word	0x000000f0
        /*0e90*/ 	.short	0x0100
        /*0e92*/ 	.byte	0x09
	.zero		1


	//   ....[26]....
        /*0e94*/ 	.word	0x000004e0
        /*0e98*/ 	.word	0x000000ff
        /*0e9c*/ 	.word	0x00000068
        /*0ea0*/ 	.short	0x0100
        /*0ea2*/ 	.byte	0x09
	.zero		1


	//   ....[27]....
        /*0ea4*/ 	.word	0x000004f0
        /*0ea8*/ 	.word	0x000000ff
        /*0eac*/ 	.word	0x000000f8
        /*0eb0*/ 	.short	0x0100
        /*0eb2*/ 	.byte	0x09
	.zero		1


	//   ....[28]....
        /*0eb4*/ 	.word	0x00000500
        /*0eb8*/ 	.word	0x000000ff
        /*0ebc*/ 	.word	0x00000070
        /*0ec0*/ 	.short	0x0100
        /*0ec2*/ 	.byte	0x09
	.zero		1


	//   ....[29]....
        /*0ec4*/ 	.word	0x00000510
        /*0ec8*/ 	.word	0x000000ff
        /*0ecc*/ 	.word	0x00000100
        /*0ed0*/ 	.short	0x0100
        /*0ed2*/ 	.byte	0x09
	.zero		1


	//   ....[30]....
        /*0ed4*/ 	.word	0x00000520
        /*0ed8*/ 	.word	0x000000ff
        /*0edc*/ 	.word	0x00000078
        /*0ee0*/ 	.short	0x0100
        /*0ee2*/ 	.byte	0x09
	.zero		1


	//   ....[31]....
        /*0ee4*/ 	.word	0x00000530
        /*0ee8*/ 	.word	0x000000ff
        /*0eec*/ 	.word	0x00000108
        /*0ef0*/ 	.short	0x0100
        /*0ef2*/ 	.byte	0x09
	.zero		1


	//   ....[32]....
        /*0ef4*/ 	.word	0x00000540
        /*0ef8*/ 	.word	0x000000ff
        /*0efc*/ 	.word	0x00000080
        /*0f00*/ 	.short	0x0100
        /*0f02*/ 	.byte	0x09
	.zero		1


	//   ....[33]....
        /*0f04*/ 	.word	0x00000550
        /*0f08*/ 	.word	0x000000ff
        /*0f0c*/ 	.word	0x00000110
        /*0f10*/ 	.short	0x0100
        /*0f12*/ 	.byte	0x09
	.zero		1


	//   ....[34]....
        /*0f14*/ 	.word	0x00000560
        /*0f18*/ 	.word	0x000000ff
        /*0f1c*/ 	.word	0x00000088
        /*0f20*/ 	.short	0x0100
        /*0f22*/ 	.byte	0x09
	.zero		1


	//   ....[35]....
        /*0f24*/ 	.word	0x00000570
        /*0f28*/ 	.word	0x000000ff
        /*0f2c*/ 	.word	0x00000118
        /*0f30*/ 	.short	0x0100
        /*0f32*/ 	.byte	0x09
	.zero		1


	//   ....[36]....
        /*0f34*/ 	.word	0x00000960
        /*0f38*/ 	.word	0x000000ff
        /*0f3c*/ 	.word	0x00000130
        /*0f40*/ 	.short	0x0100
        /*0f42*/ 	.byte	0x06
	.zero		1


	//   ....[37]....
        /*0f44*/ 	.word	0x000009d0
        /*0f48*/ 	.word	0x000000ff
        /*0f4c*/ 	.word	0x00000138
        /*0f50*/ 	.short	0x0100
        /*0f52*/ 	.byte	0x06
	.zero		1


	//   ....[38]....
        /*0f54*/ 	.word	0x00001fc0
        /*0f58*/ 	.word	0x000000ff
        /*0f5c*/ 	.word	0x00000000
        /*0f60*/ 	.short	0x010a
        /*0f62*/ 	.byte	0x06
	.zero		1


	//   ....[39]....
        /*0f64*/ 	.word	0x00002000
        /*0f68*/ 	.word	0x000000ff
        /*0f6c*/ 	.word	0x00000000
        /*0f70*/ 	.short	0x010a
        /*0f72*/ 	.byte	0x06
	.zero		1


	//   ....[40]....
        /*0f74*/ 	.word	0x000031c0
        /*0f78*/ 	.word	0x000000ff
        /*0f7c*/ 	.word	0x00000000
        /*0f80*/ 	.short	0x010a
        /*0f82*/ 	.byte	0x09
	.zero		1


	//   ....[41]....
        /*0f84*/ 	.word	0x00003200
        /*0f88*/ 	.word	0x000000ff
        /*0f8c*/ 	.word	0x00000000
        /*0f90*/ 	.short	0x010a
        /*0f92*/ 	.byte	0x09
	.zero		1


	//   ....[42]....
        /*0f94*/ 	.word	0x00004240
        /*0f98*/ 	.word	0x000000e5
        /*0f9c*/ 	.word	0x00000000
        /*0fa0*/ 	.short	0x0101
        /*0fa2*/ 	.byte	0x3f
	.zero		1


	//   ....[43]....
        /*0fa4*/ 	.word	0x00005460
        /*0fa8*/ 	.word	0x00000018
        /*0fac*/ 	.word	0x00000000
        /*0fb0*/ 	.short	0x0101
        /*0fb2*/ 	.byte	0x3f
	.zero		1


	//   ....[44]....
        /*0fb4*/ 	.word	0x0000f6a0
        /*0fb8*/ 	.word	0x0000000b
        /*0fbc*/ 	.word	0x00000090
        /*0fc0*/ 	.short	0x010a
        /*0fc2*/ 	.byte	0x3f
	.zero		1


	//   ....[45]....
        /*0fc4*/ 	.word	0x0000fa70
        /*0fc8*/ 	.word	0x00000004
        /*0fcc*/ 	.word	0x00000138
        /*0fd0*/ 	.short	0x0101
        /*0fd2*/ 	.byte	0x3f
	.zero		1


	//   ....[46]....
        /*0fd4*/ 	.word	0x000101f0
        /*0fd8*/ 	.word	0x00000007
        /*0fdc*/ 	.word	0x00000000
        /*0fe0*/ 	.short	0x010a
        /*0fe2*/ 	.byte	0x3f
	.zero		1


	//   ....[47]....
        /*0fe4*/ 	.word	0x00010270
        /*0fe8*/ 	.word	0x00000009
        /*0fec*/ 	.word	0x00000000
        /*0ff0*/ 	.short	0x010a
        /*0ff2*/ 	.byte	0x3f
	.zero		1


	//   ....[48]....
        /*0ff4*/ 	.word	0x00010300
        /*0ff8*/ 	.word	0x00000006
        /*0ffc*/ 	.word	0x00000000
        /*1000*/ 	.short	0x010a
        /*1002*/ 	.byte	0x3f
	.zero		1


	//   ....[49]....
        /*1004*/ 	.word	0x00010390
        /*1008*/ 	.word	0x00000009
        /*100c*/ 	.word	0x00000000
        /*1010*/ 	.short	0x010a
        /*1012*/ 	.byte	0x3f
	.zero		1


	//   ....[50]....
        /*1014*/ 	.word	0x00010420
        /*1018*/ 	.word	0x00000006
        /*101c*/ 	.word	0x00000000
        /*1020*/ 	.short	0x010a
        /*1022*/ 	.byte	0x3f
	.zero		1


	//   ....[51]....
        /*1024*/ 	.word	0x000104b0
        /*1028*/ 	.word	0x00000009
        /*102c*/ 	.word	0x00000000
        /*1030*/ 	.short	0x010a
        /*1032*/ 	.byte	0x3f
	.zero		1


	//   ....[52]....
        /*1034*/ 	.word	0x00010540
        /*1038*/ 	.word	0x00000006
        /*103c*/ 	.word	0x00000000
        /*1040*/ 	.short	0x010a
        /*1042*/ 	.byte	0x3f
	.zero		1


	//   ....[53]....
        /*1044*/ 	.word	0x000105d0
        /*1048*/ 	.word	0x00000009
        /*104c*/ 	.word	0x00000000
        /*1050*/ 	.short	0x010a
        /*1052*/ 	.byte	0x3f
	.zero		1


	//   ....[54]....
        /*1054*/ 	.word	0x00010660
        /*1058*/ 	.word	0x00000006
        /*105c*/ 	.word	0x00000000
        /*1060*/ 	.short	0x010a
        /*1062*/ 	.byte	0x3f
	.zero		1


	//   ....[55]....
        /*1064*/ 	.word	0x000106f0
        /*1068*/ 	.word	0x00000009
        /*106c*/ 	.word	0x00000000
        /*1070*/ 	.short	0x010a
        /*1072*/ 	.byte	0x3f
	.zero		1


	//   ....[56]....
        /*1074*/ 	.word	0x00010780
        /*1078*/ 	.word	0x00000006
        /*107c*/ 	.word	0x00000000
        /*1080*/ 	.short	0x010a
        /*1082*/ 	.byte	0x3f
	.zero		1


	//   ....[57]....
        /*1084*/ 	.word	0x00010810
        /*1088*/ 	.word	0x00000009
        /*108c*/ 	.word	0x00000000
        /*1090*/ 	.short	0x010a
        /*1092*/ 	.byte	0x3f
	.zero		1


	//   ....[58]....
        /*1094*/ 	.word	0x000108a0
        /*1098*/ 	.word	0x00000006
        /*109c*/ 	.word	0x00000000
        /*10a0*/ 	.short	0x010a
        /*10a2*/ 	.byte	0x3f
	.zero		1


	//   ....[59]....
        /*10a4*/ 	.word	0x00010930
        /*10a8*/ 	.word	0x00000009
        /*10ac*/ 	.word	0x00000000
        /*10b0*/ 	.short	0x010a
        /*10b2*/ 	.byte	0x3f
	.zero		1


	//   ....[60]....
        /*10b4*/ 	.word	0x000109c0
        /*10b8*/ 	.word	0x00000006
        /*10bc*/ 	.word	0x00000000
        /*10c0*/ 	.short	0x010a
        /*10c2*/ 	.byte	0x3f
	.zero		1


	//   ....[61]....
        /*10c4*/ 	.word	0x00010a50
        /*10c8*/ 	.word	0x00000009
        /*10cc*/ 	.word	0x00000000
        /*10d0*/ 	.short	0x010a
        /*10d2*/ 	.byte	0x3f
	.zero		1


	//   ....[62]....
        /*10d4*/ 	.word	0x00010ae0
        /*10d8*/ 	.word	0x00000006
        /*10dc*/ 	.word	0x00000000
        /*10e0*/ 	.short	0x010a
        /*10e2*/ 	.byte	0x3f
	.zero		1


	//   ....[63]....
        /*10e4*/ 	.word	0x00010b70
        /*10e8*/ 	.word	0x00000003
        /*10ec*/ 	.word	0x00000000
        /*10f0*/ 	.short	0x010a
        /*10f2*/ 	.byte	0x3f
	.zero		1


	//   ....[64]....
        /*10f4*/ 	.word	0x00010be0
        /*10f8*/ 	.word	0x00000003
        /*10fc*/ 	.word	0x00000000
        /*1100*/ 	.short	0x010a
        /*1102*/ 	.byte	0x3f
	.zero		1


	//   ....[65]....
        /*1104*/ 	.word	0x00010c50
        /*1108*/ 	.word	0x00000000
        /*110c*/ 	.word	0x00000000
        /*1110*/ 	.short	0x010a
        /*1112*/ 	.byte	0x3f
	.zero		1


	//   ....[66]....
        /*1114*/ 	.word	0x00010d30
        /*1118*/ 	.word	0x0000000b
        /*111c*/ 	.word	0x00000090
        /*1120*/ 	.short	0x010a
        /*1122*/ 	.byte	0x3f
	.zero		1


	//   ....[67]....
        /*1124*/ 	.word	0x00010e00
        /*1128*/ 	.word	0x00000007
        /*112c*/ 	.word	0x00000000
        /*1130*/ 	.short	0x010a
        /*1132*/ 	.byte	0x3f
	.zero		1


	//   ....[68]....
        /*1134*/ 	.word	0x00010e50
        /*1138*/ 	.word	0x00000009
        /*113c*/ 	.word	0x00000000
        /*1140*/ 	.short	0x010a
        /*1142*/ 	.byte	0x3f
	.zero		1


	//   ....[69]....
        /*1144*/ 	.word	0x00010ea0
        /*1148*/ 	.word	0x00000006
        /*114c*/ 	.word	0x00000000
        /*1150*/ 	.short	0x010a
        /*1152*/ 	.byte	0x3f
	.zero		1


	//   ....[70]....
        /*1154*/ 	.word	0x00010ef0
        /*1158*/ 	.word	0x00000009
        /*115c*/ 	.word	0x00000000
        /*1160*/ 	.short	0x010a
        /*1162*/ 	.byte	0x3f
	.zero		1


	//   ....[71]....
        /*1164*/ 	.word	0x00010f40
        /*1168*/ 	.word	0x00000006
        /*116c*/ 	.word	0x00000000
        /*1170*/ 	.short	0x010a
        /*1172*/ 	.byte	0x3f
	.zero		1


	//   ....[72]....
        /*1174*/ 	.word	0x00010f90
        /*1178*/ 	.word	0x00000009
        /*117c*/ 	.word	0x00000000
        /*1180*/ 	.short	0x010a
        /*1182*/ 	.byte	0x3f
	.zero		1


	//   ....[73]....
        /*1184*/ 	.word	0x00010fe0
        /*1188*/ 	.word	0x00000006
        /*118c*/ 	.word	0x00000000
        /*1190*/ 	.short	0x010a
        /*1192*/ 	.byte	0x3f
	.zero		1


	//   ....[74]....
        /*1194*/ 	.word	0x00011030
        /*1198*/ 	.word	0x00000009
        /*119c*/ 	.word	0x00000000
        /*11a0*/ 	.short	0x010a
        /*11a2*/ 	.byte	0x3f
	.zero		1


	//   ....[75]....
        /*11a4*/ 	.word	0x00011080
        /*11a8*/ 	.word	0x00000006
        /*11ac*/ 	.word	0x00000000
        /*11b0*/ 	.short	0x010a
        /*11b2*/ 	.byte	0x3f
	.zero		1


	//   ....[76]....
        /*11b4*/ 	.word	0x000110d0
        /*11b8*/ 	.word	0x00000009
        /*11bc*/ 	.word	0x00000000
        /*11c0*/ 	.short	0x010a
        /*11c2*/ 	.byte	0x3f
	.zero		1


	//   ....[77]....
        /*11c4*/ 	.word	0x00011120
        /*11c8*/ 	.word	0x00000006
        /*11cc*/ 	.word	0x00000000
        /*11d0*/ 	.short	0x010a
        /*11d2*/ 	.byte	0x3f
	.zero		1


	//   ....[78]....
        /*11d4*/ 	.word	0x00011170
        /*11d8*/ 	.word	0x00000009
        /*11dc*/ 	.word	0x00000000
        /*11e0*/ 	.short	0x010a
        /*11e2*/ 	.byte	0x3f
	.zero		1


	//   ....[79]....
        /*11e4*/ 	.word	0x000111c0
        /*11e8*/ 	.word	0x00000006
        /*11ec*/ 	.word	0x00000000
        /*11f0*/ 	.short	0x010a
        /*11f2*/ 	.byte	0x3f
	.zero		1


	//   ....[80]....
        /*11f4*/ 	.word	0x00011210
        /*11f8*/ 	.word	0x00000009
        /*11fc*/ 	.word	0x00000000
        /*1200*/ 	.short	0x010a
        /*1202*/ 	.byte	0x3f
	.zero		1


	//   ....[81]....
        /*1204*/ 	.word	0x00011260
        /*1208*/ 	.word	0x00000006
        /*120c*/ 	.word	0x00000000
        /*1210*/ 	.short	0x010a
        /*1212*/ 	.byte	0x3f
	.zero		1


	//   ....[82]....
        /*1214*/ 	.word	0x000112b0
        /*1218*/ 	.word	0x00000009
        /*121c*/ 	.word	0x00000000
        /*1220*/ 	.short	0x010a
        /*1222*/ 	.byte	0x3f
	.zero		1


	//   ....[83]....
        /*1224*/ 	.word	0x00011300
        /*1228*/ 	.word	0x00000006
        /*122c*/ 	.word	0x00000000
        /*1230*/ 	.short	0x010a
        /*1232*/ 	.byte	0x3f
	.zero		1


	//----- nvinfo : EIATTR_NUM_MBARRIERS
	.align		4
.L_30:
        /*1234*/ 	.byte	0x03, 0x38
        /*1236*/ 	.short	0x0026


	//----- nvinfo : EIATTR_EXIT_INSTR_OFFSETS
	.align		4
        /*1238*/ 	.byte	0x04, 0x1c
        /*123a*/ 	.short	(.L_32 - .L_31)


	//   ....[0]....
.L_31:
        /*123c*/ 	.word	0x00000bc0


	//   ....[1]....
        /*1240*/ 	.word	0x00001450


	//   ....[2]....
        /*1244*/ 	.word	0x0000ed80


	//   ....[3]....
        /*1248*/ 	.word	0x0000f310


	//   ....[4]....
        /*124c*/ 	.word	0x00010bc0


	//----- nvinfo : EIATTR_MAX_THREADS
	.align		4
.L_32:
        /*1250*/ 	.byte	0x04, 0x05
        /*1252*/ 	.short	(.L_34 - .L_33)
.L_33:
        /*1254*/ 	.word	0x00000180
        /*1258*/ 	.word	0x00000001
        /*125c*/ 	.word	0x00000001


	//----- nvinfo : EIATTR_CRS_STACK_SIZE
	.align		4
.L_34:
        /*1260*/ 	.byte	0x04, 0x1e
        /*1262*/ 	.short	(.L_36 - .L_35)
.L_35:
        /*1264*/ 	.word	0x00000000


	//----- nvinfo : EIATTR_CBANK_PARAM_SIZE
	.align		4
.L_36:
        /*1268*/ 	.byte	0x03, 0x19
        /*126a*/ 	.short	0x0470


	//----- nvinfo : EIATTR_PARAM_CBANK
	.align		4
        /*126c*/ 	.byte	0x04, 0x0a
        /*126e*/ 	.short	(.L_38 - .L_37)
	.align		4
.L_37:
        /*1270*/ 	.word	index@(.nv.constant0._ZN7cutlass13device_kernelINS_4gemm6kernel13GemmUniversalIN4cute5tupleIJiiiiEEENS1_10collective13CollectiveMmaINS1_37MainloopSm90TmaGmmaWarpSpecializedFP8ILi18ENS5_IJNS4_1CILi2EEENSA_ILi1EEESC_EEENS1_35KernelTmaWarpSpecializedCooperativeEEENS5_IJNSA_ILi128EEENSA_ILi256EEENSA_ILi32EEEEEENS_12float_e5m2_tENS5_IJlSC_lEEESK_SL_NS4_8TiledMMAINS4_8MMA_AtomIJNS4_4SM904GMMA31MMA_64x256x32_F32E5M2E5M2_SS_TNILNSP_7ScaleInE1ELSR_1EEEEEENS4_6LayoutISD_NS5_IJSC_NSA_ILi0EEESV_EEEEENS5_IJNS4_10UnderscoreESY_SY_EEEEENS4_13SM90_TMA_LOADENS4_14ComposedLayoutINS4_7SwizzleILi1ELi4ELi3EEENS4_18smem_ptr_flag_bitsILi8EEENSU_INS5_IJNSA_ILi8EEESI_EEENS5_IJSI_SC_EEEEEEEvNS4_8identityENS4_23SM90_TMA_LOAD_MULTICASTES1B_vS1C_EENS_8epilogue10collective6detail29Sm90TmaWarpSpecializedAdapterINS1G_15DefaultEpilogueISK_SL_SL_NS1F_6thread17LinearCombinationISK_Li1EffLNS1K_9ScaleType4KindE0ELNS_15FloatRoundStyleE2ESK_EENS1_15EpilogueDefaultEEEEEvvEEEEvNT_6ParamsE)
        /*1274*/ 	.short	0x0210
        /*1276*/ 	.short	0x0470


	//----- nvinfo : EIATTR_SW_WAR
	.align		4
.L_38:
        /*1278*/ 	.byte	0x04, 0x36
        /*127a*/ 	.short	(.L_40 - .L_39)
.L_39:
        /*127c*/ 	.word	0x00000008
.L_40:


//--------------------- .nv.callgraph             --------------------------
	.section	.nv.callgraph,"",@"SHT_CUDA_CALLGRAPH"
	.align	4
	.sectionentsize	8
	.align		4
        /*0000*/ 	.word	0x00000000
	.align		4
        /*0004*/ 	.word	0xffffffff
	.align		4
        /*0008*/ 	.word	0x00000000
	.align		4
        /*000c*/ 	.word	0xfffffffe
	.align		4
        /*0010*/ 	.word	0x00000000
	.align		4
        /*0014*/ 	.word	0xfffffffd
	.align		4
        /*0018*/ 	.word	0x00000000
	.align		4
        /*001c*/ 	.word	0xfffffffc


//--------------------- .nv.constant4             --------------------------
	.section	.nv.constant4,"a",@progbits
	.align	8
	.align		8
.nv.constant4:
        /*0000*/ 	.dword	_ZN40_INTERNAL_a7374575_4_k_cu_27578ba3_229064cuda3std3__45__cpo5beginE
	.align		8
        /*0008*/ 	.dword	_ZN40_INTERNAL_a7374575_4_k_cu_27578ba3_229064cuda3std3__45__cpo3endE
	.align		8
        /*0010*/ 	.dword	_ZN40_INTERNAL_a7374575_4_k_cu_27578ba3_229064cuda3std3__45__cpo6cbeginE
	.align		8
        /*0018*/ 	.dword	_ZN40_INTERNAL_a7374575_4_k_cu_27578ba3_229064cuda3std3__45__cpo4cendE
	.align		8
        /*0020*/ 	.dword	_ZN40_INTERNAL_a7374575_4_k_cu_27578ba3_229064cuda3std3__442_GLOBAL__N__a7374575_4_k_cu_27578ba3_229066ignoreE
	.align		8
        /*0028*/ 	.dword	_ZN40_INTERNAL_a7374575_4_k_cu_27578ba3_229064cuda3std3__419piecewise_constructE
	.align		8
        /*0030*/ 	.dword	_ZN40_INTERNAL_a7374575_4_k_cu_27578ba3_229064cuda3std3__48in_placeE
	.align		8
        /*0038*/ 	.dword	_ZN40_INTERNAL_a7374575_4_k_cu_27578ba3_229064cuda3std6ranges3__45__cpo4swapE
	.align		8
        /*0040*/ 	.dword	_ZN40_INTERNAL_a7374575_4_k_cu_27578ba3_229064cuda3std6ranges3__45__cpo9iter_moveE
	.align		8
        /*0048*/ 	.dword	_ZN40_INTERNAL_a7374575_4_k_cu_27578ba3_229064cute7productE
	.align		8
        /*0050*/ 	.dword	_ZN40_INTERNAL_a7374575_4_k_cu_27578ba3_229064cute1_E


//--------------------- .text._ZN7cutlass13device_kernelINS_4gemm6kernel13GemmUniversalIN4cute5tupleIJiiiiEEENS1_10collective13CollectiveMmaINS1_37MainloopSm90TmaGmmaWarpSpecializedFP8ILi18ENS5_IJNS4_1CILi2EEENSA_ILi1EEESC_EEENS1_35KernelTmaWarpSpecializedCooperativeEEENS5_IJNSA_ILi128EEENSA_ILi256EEENSA_ILi32EEEEEENS_12float_e5m2_tENS5_IJlSC_lEEESK_SL_NS4_8TiledMMAINS4_8MMA_AtomIJNS4_4SM904GMMA31MMA_64x256x32_F32E5M2E5M2_SS_TNILNSP_7ScaleInE1ELSR_1EEEEEENS4_6LayoutISD_NS5_IJSC_NSA_ILi0EEESV_EEEEENS5_IJNS4_10UnderscoreESY_SY_EEEEENS4_13SM90_TMA_LOADENS4_14ComposedLayoutINS4_7SwizzleILi1ELi4ELi3EEENS4_18smem_ptr_flag_bitsILi8EEENSU_INS5_IJNSA_ILi8EEESI_EEENS5_IJSI_SC_EEEEEEEvNS4_8identityENS4_23SM90_TMA_LOAD_MULTICASTES1B_vS1C_EENS_8epilogue10collective6detail29Sm90TmaWarpSpecializedAdapterINS1G_15DefaultEpilogueISK_SL_SL_NS1F_6thread17LinearCombinationISK_Li1EffLNS1K_9ScaleType4KindE0ELNS_15FloatRoundStyleE2ESK_EENS1_15EpilogueDefaultEEEEEvvEEEEvNT_6ParamsE --------------------------
	.section	.text._ZN7cutlass13device_kernelINS_4gemm6kernel13GemmUniversalIN4cute5tupleIJiiiiEEENS1_10collective13CollectiveMmaINS1_37MainloopSm90TmaGmmaWarpSpecializedFP8ILi18ENS5_IJNS4_1CILi2EEENSA_ILi1EEESC_EEENS1_35KernelTmaWarpSpecializedCooperativeEEENS5_IJNSA_ILi128EEENSA_ILi256EEENSA_ILi32EEEEEENS_12float_e5m2_tENS5_IJlSC_lEEESK_SL_NS4_8TiledMMAINS4_8MMA_AtomIJNS4_4SM904GMMA31MMA_64x256x32_F32E5M2E5M2_SS_TNILNSP_7ScaleInE1ELSR_1EEEEEENS4_6LayoutISD_NS5_IJSC_NSA_ILi0EEESV_EEEEENS5_IJNS4_10UnderscoreESY_SY_EEEEENS4_13SM90_TMA_LOADENS4_14ComposedLayoutINS4_7SwizzleILi1ELi4ELi3EEENS4_18smem_ptr_flag_bitsILi8EEENSU_INS5_IJNSA_ILi8EEESI_EEENS5_IJSI_SC_EEEEEEEvNS4_8identityENS4_23SM90_TMA_LOAD_MULTICASTES1B_vS1C_EENS_8epilogue10collective6detail29Sm90TmaWarpSpecializedAdapterINS1G_15DefaultEpilogueISK_SL_SL_NS1F_6thread17LinearCombinationISK_Li1EffLNS1K_9ScaleType4KindE0ELNS_15FloatRoundStyleE2ESK_EENS1_15EpilogueDefaultEEEEEvvEEEEvNT_6ParamsE,"ax",@progbits
	.align	128
.text._ZN7cutlass13device_kernelINS_4gemm6kernel13GemmUniversalIN4cute5tupleIJiiiiEEENS1_10collective13CollectiveMmaINS1_37MainloopSm90TmaGmmaWarpSpecializedFP8ILi18ENS5_IJNS4_1CILi2EEENSA_ILi1EEESC_EEENS1_35KernelTmaWarpSpecializedCooperativeEEENS5_IJNSA_ILi128EEENSA_ILi256EEENSA_ILi32EEEEEENS_12float_e5m2_tENS5_IJlSC_lEEESK_SL_NS4_8TiledMMAINS4_8MMA_AtomIJNS4_4SM904GMMA31MMA_64x256x32_F32E5M2E5M2_SS_TNILNSP_7ScaleInE1ELSR_1EEEEEENS4_6LayoutISD_NS5_IJSC_NSA_ILi0EEESV_EEEEENS5_IJNS4_10UnderscoreESY_SY_EEEEENS4_13SM90_TMA_LOADENS4_14ComposedLayoutINS4_7SwizzleILi1ELi4ELi3EEENS4_18smem_ptr_flag_bitsILi8EEENSU_INS5_IJNSA_ILi8EEESI_EEENS5_IJSI_SC_EEEEEEEvNS4_8identityENS4_23SM90_TMA_LOAD_MULTICASTES1B_vS1C_EENS_8epilogue10collective6detail29Sm90TmaWarpSpecializedAdapterINS1G_15DefaultEpilogueISK_SL_SL_NS1F_6thread17LinearCombinationISK_Li1EffLNS1K_9ScaleType4KindE0ELNS_15FloatRoundStyleE2ESK_EENS1_15EpilogueDefaultEEEEEvvEEEEvNT_6ParamsE:
        .type           _ZN7cutlass13device_kernelINS_4gemm6kernel13GemmUniversalIN4cute5tupleIJiiiiEEENS1_10collective13CollectiveMmaINS1_37MainloopSm90TmaGmmaWarpSpecializedFP8ILi18ENS5_IJNS4_1CILi2EEENSA_ILi1EEESC_EEENS1_35KernelTmaWarpSpecializedCooperativeEEENS5_IJNSA_ILi128EEENSA_ILi256EEENSA_ILi32EEEEEENS_12float_e5m2_tENS5_IJlSC_lEEESK_SL_NS4_8TiledMMAINS4_8MMA_AtomIJNS4_4SM904GMMA31MMA_64x256x32_F32E5M2E5M2_SS_TNILNSP_7ScaleInE1ELSR_1EEEEEENS4_6LayoutISD_NS5_IJSC_NSA_ILi0EEESV_EEEEENS5_IJNS4_10UnderscoreESY_SY_EEEEENS4_13SM90_TMA_LOADENS4_14ComposedLayoutINS4_7SwizzleILi1ELi4ELi3EEENS4_18smem_ptr_flag_bitsILi8EEENSU_INS5_IJNSA_ILi8EEESI_EEENS5_IJSI_SC_EEEEEEEvNS4_8identityENS4_23SM90_TMA_LOAD_MULTICASTES1B_vS1C_EENS_8epilogue10collective6detail29Sm90TmaWarpSpecializedAdapterINS1G_15DefaultEpilogueISK_SL_SL_NS1F_6thread17LinearCombinationISK_Li1EffLNS1K_9ScaleType4KindE0ELNS_15FloatRoundStyleE2ESK_EENS1_15EpilogueDefaultEEEEEvvEEEEvNT_6ParamsE,@function
        .size           _ZN7cutlass13device_kernelINS_4gemm6kernel13GemmUniversalIN4cute5tupleIJiiiiEEENS1_10collective13CollectiveMmaINS1_37MainloopSm90TmaGmmaWarpSpecializedFP8ILi18ENS5_IJNS4_1CILi2EEENSA_ILi1EEESC_EEENS1_35KernelTmaWarpSpecializedCooperativeEEENS5_IJNSA_ILi128EEENSA_ILi256EEENSA_ILi32EEEEEENS_12float_e5m2_tENS5_IJlSC_lEEESK_SL_NS4_8TiledMMAINS4_8MMA_AtomIJNS4_4SM904GMMA31MMA_64x256x32_F32E5M2E5M2_SS_TNILNSP_7ScaleInE1ELSR_1EEEEEENS4_6LayoutISD_NS5_IJSC_NSA_ILi0EEESV_EEEEENS5_IJNS4_10UnderscoreESY_SY_EEEEENS4_13SM90_TMA_LOADENS4_14ComposedLayoutINS4_7SwizzleILi1ELi4ELi3EEENS4_18smem_ptr_flag_bitsILi8EEENSU_INS5_IJNSA_ILi8EEESI_EEENS5_IJSI_SC_EEEEEEEvNS4_8identityENS4_23SM90_TMA_LOAD_MULTICASTES1B_vS1C_EENS_8epilogue10collective6detail29Sm90TmaWarpSpecializedAdapterINS1G_15DefaultEpilogueISK_SL_SL_NS1F_6thread17LinearCombinationISK_Li1EffLNS1K_9ScaleType4KindE0ELNS_15FloatRoundStyleE2ESK_EENS1_15EpilogueDefaultEEEEEvvEEEEvNT_6ParamsE,(.L_x_363 - _ZN7cutlass13device_kernelINS_4gemm6kernel13GemmUniversalIN4cute5tupleIJiiiiEEENS1_10collective13CollectiveMmaINS1_37MainloopSm90TmaGmmaWarpSpecializedFP8ILi18ENS5_IJNS4_1CILi2EEENSA_ILi1EEESC_EEENS1_35KernelTmaWarpSpecializedCooperativeEEENS5_IJNSA_ILi128EEENSA_ILi256EEENSA_ILi32EEEEEENS_12float_e5m2_tENS5_IJlSC_lEEESK_SL_NS4_8TiledMMAINS4_8MMA_AtomIJNS4_4SM904GMMA31MMA_64x256x32_F32E5M2E5M2_SS_TNILNSP_7ScaleInE1ELSR_1EEEEEENS4_6LayoutISD_NS5_IJSC_NSA_ILi0EEESV_EEEEENS5_IJNS4_10UnderscoreESY_SY_EEEEENS4_13SM90_TMA_LOADENS4_14ComposedLayoutINS4_7SwizzleILi1ELi4ELi3EEENS4_18smem_ptr_flag_bitsILi8EEENSU_INS5_IJNSA_ILi8EEESI_EEENS5_IJSI_SC_EEEEEEEvNS4_8identityENS4_23SM90_TMA_LOAD_MULTICASTES1B_vS1C_EENS_8epilogue10collective6detail29Sm90TmaWarpSpecializedAdapterINS1G_15DefaultEpilogueISK_SL_SL_NS1F_6thread17LinearCombinationISK_Li1EffLNS1K_9ScaleType4KindE0ELNS_15FloatRoundStyleE2ESK_EENS1_15EpilogueDefaultEEEEEvvEEEEvNT_6ParamsE)
        .other          _ZN7cutlass13device_kernelINS_4gemm6kernel13GemmUniversalIN4cute5tupleIJiiiiEEENS1_10collective13CollectiveMmaINS1_37MainloopSm90TmaGmmaWarpSpecializedFP8ILi18ENS5_IJNS4_1CILi2EEENSA_ILi1EEESC_EEENS1_35KernelTmaWarpSpecializedCooperativeEEENS5_IJNSA_ILi128EEENSA_ILi256EEENSA_ILi32EEEEEENS_12float_e5m2_tENS5_IJlSC_lEEESK_SL_NS4_8TiledMMAINS4_8MMA_AtomIJNS4_4SM904GMMA31MMA_64x256x32_F32E5M2E5M2_SS_TNILNSP_7ScaleInE1ELSR_1EEEEEENS4_6LayoutISD_NS5_IJSC_NSA_ILi0EEESV_EEEEENS5_IJNS4_10UnderscoreESY_SY_EEEEENS4_13SM90_TMA_LOADENS4_14ComposedLayoutINS4_7SwizzleILi1ELi4ELi3EEENS4_18smem_ptr_flag_bitsILi8EEENSU_INS5_IJNSA_ILi8EEESI_EEENS5_IJSI_SC_EEEEEEEvNS4_8identityENS4_23SM90_TMA_LOAD_MULTICASTES1B_vS1C_EENS_8epilogue10collective6detail29Sm90TmaWarpSpecializedAdapterINS1G_15DefaultEpilogueISK_SL_SL_NS1F_6thread17LinearCombinationISK_Li1EffLNS1K_9ScaleType4KindE0ELNS_15FloatRoundStyleE2ESK_EENS1_15EpilogueDefaultEEEEEvvEEEEvNT_6ParamsE,@"STO_CUDA_ENTRY STV_DEFAULT"
_ZN7cutlass13device_kernelINS_4gemm6kernel13GemmUniversalIN4cute5tupleIJiiiiEEENS1_10collective13CollectiveMmaINS1_37MainloopSm90TmaGmmaWarpSpecializedFP8ILi18ENS5_IJNS4_1CILi2EEENSA_ILi1EEESC_EEENS1_35KernelTmaWarpSpecializedCooperativeEEENS5_IJNSA_ILi128EEENSA_ILi256EEENSA_ILi32EEEEEENS_12float_e5m2_tENS5_IJlSC_lEEESK_SL_NS4_8TiledMMAINS4_8MMA_AtomIJNS4_4SM904GMMA31MMA_64x256x32_F32E5M2E5M2_SS_TNILNSP_7ScaleInE1ELSR_1EEEEEENS4_6LayoutISD_NS5_IJSC_NSA_ILi0EEESV_EEEEENS5_IJNS4_10UnderscoreESY_SY_EEEEENS4_13SM90_TMA_LOADENS4_14ComposedLayoutINS4_7SwizzleILi1ELi4ELi3EEENS4_18smem_ptr_flag_bitsILi8EEENSU_INS5_IJNSA_ILi8EEESI_EEENS5_IJSI_SC_EEEEEEEvNS4_8identityENS4_23SM90_TMA_LOAD_MULTICASTES1B_vS1C_EENS_8epilogue10collective6detail29Sm90TmaWarpSpecializedAdapterINS1G_15DefaultEpilogueISK_SL_SL_NS1F_6thread17LinearCombinationISK_Li1EffLNS1K_9ScaleType4KindE0ELNS_15FloatRoundStyleE2ESK_EENS1_15EpilogueDefaultEEEEEvvEEEEvNT_6ParamsE:
[----:B------:R-:W0:Y:S02]  /*0000*/  LDC R1, c[0x0][0x28] ;  /* 0x00000a00ff017b82 */ /* 0x000e240000000800 */
[----:B0-----:R-:W-:Y:S01]  /*0010*/  VIADD R1, R1, 0xfffffef8 ;  /* 0xfffffef801017836 */ /* 0x001fe20000000000 */
[----:B------:R-:W0:Y:S01]  /*0020*/  S2R R4, SR_TID.X ;  /* 0x0000000000047919 */ /* 0x000e220000002100 */
[----:B------:R-:W-:Y:S01]  /*0030*/  ELECT P0, URZ, PT ;  /* 0x00000000003f782f */ /* 0x000fe20003800000 */
[----:B------:R-:W-:Y:S01]  /*0040*/  BSSY B0, `(.L_x_0) ;  /* 0x0000015000007945 */ /* 0x000fe20003800000 */
[--C-:B0-----:R-:W-:Y:S02]  /*0050*/  SHF.R.U32.HI R0, RZ, 0x5, R4.reuse ;  /* 0x00000005ff007819 */ /* 0x101fe40000011604 */
[----:B------:R-:W-:-:S03]  /*0060*/  SHF.R.U32.HI R2, RZ, 0x7, R4 ;  /* 0x00000007ff027819 */ /* 0x000fc60000011604 */
[----:B------:R-:W0:Y:S04]  /*0070*/  SHFL.IDX PT, R3, R0, RZ, 0x1f ;  /* 0x00001fff00037589 */ /* 0x000e2800000e0000 */
[----:B------:R-:W1:Y:S01]  /*0080*/  SHFL.IDX PT, R2, R2, RZ, 0x1f ;  /* 0x00001fff02027589 */ /* 0x000e6200000e0000 */
[----:B0-----:R-:W-:Y:S02]  /*0090*/  R2UR UR4, R3 ;  /* 0x00000000030472ca */ /* 0x001fe400000e0000 */
[----:B-1----:R-:W-:-:S11]  /*00a0*/  R2UR UR6, R2 ;  /* 0x00000000020672ca */ /* 0x002fd600000e0000 */
[----:B------:R-:W-:Y:S02]  /*00b0*/  USHF.R.S32.HI UR5, URZ, 0x1f, UR4 ;  /* 0x0000001f3f057899 */ /* 0x000fe40008011404 */
[----:B------:R-:W-:Y:S02]  /*00c0*/  ISETP.NE.OR P0, PT, RZ, UR4, !P0 ;  /* 0x00000004ff007c0c */ /* 0x000fe4000c705670 */
[----:B------:R-:W-:-:S04]  /*00d0*/  ULEA.HI UR5, UR5, UR4, URZ, 0x2 ;  /* 0x0000000405057291 */ /* 0x000fc8000f8f103f */
[----:B------:R-:W-:-:S04]  /*00e0*/  ULOP3.LUT UR5, UR5, 0xfffffffc, URZ, 0xc0, !UPT ;  /* 0xfffffffc05057892 */ /* 0x000fc8000f8ec03f */
[----:B------:R-:W-:-:S03]  /*00f0*/  UIADD3 UR8, UR4, -UR5, URZ ;  /* 0x8000000504087290 */ /* 0x000fc6000fffe03f */
[----:B------:R-:W-:Y:S09]  /*0100*/  @P0 BRA `(.L_x_1) ;  /* 0x0000000000200947 */ /* 0x000ff20003800000 */
[----:B------:R-:W-:Y:S02]  /*0110*/  ULDC.64 UR4, c[0x0][0x198] ;  /* 0x0000660000047ab9 */ /* 0x000fe40000000a00 */
[----:B------:R-:W-:Y:S02]  /*0120*/  UIADD3 UR10, UP0, UR4, 0xf0, URZ ;  /* 0x000000f0040a7890 */ /* 0x000fe4000ff1e03f */
[----:B------:R-:W-:Y:S02]  /*0130*/  UIADD3 UR4, UP1, UR4, 0x1f0, URZ ;  /* 0x000001f004047890 */ /* 0x000fe4000ff3e03f */
[----:B------:R-:W-:Y:S02]  /*0140*/  UIADD3.X UR11, URZ, UR5, URZ, UP0, !UPT ;  /* 0x000000053f0b7290 */ /* 0x000fe400087fe43f */
[----:B------:R-:W-:-:S07]  /*0150*/  UIADD3.X UR5, URZ, UR5, URZ, UP1, !UPT ;  /* 0x000000053f057290 */ /* 0x000fce0008ffe43f */
[----:B------:R0:W-:Y:S02]  /*0160*/  UTMACCTL.PF [UR10] ;  /* 0x000000000a0079b9 */ /* 0x0001e40008040000 */
[----:B------:R0:W-:Y:S02]  /*0170*/  UTMACCTL.PF [UR4] ;  /* 0x00000000040079b9 */ /* 0x0001e40008040000 */
[----:B0-----:R-:W-:Y:S01]  /*0180*/  NOP ;  /* 0x0000000000007918 */ /* 0x001fe20000000000 */
.L_x_1:
[----:B------:R-:W-:Y:S05]  /*0190*/  BSYNC B0 ;  /* 0x0000000000007941 */ /* 0x000fea0003800000 */
.L_x_0:
[----:B------:R-:W0:Y:S01]  /*01a0*/  SHFL.IDX PT, R3, R0, RZ, 0x1f ;  /* 0x00001fff00037589 */ /* 0x000e2200000e0000 */
[----:B------:R-:W-:Y:S01]  /*01b0*/  UISETP.NE.AND UP0, UPT, UR8, 0x3, UPT ;  /* 0x000000030800788c */ /* 0x000fe2000bf05270 */
[----:B------:R-:W-:Y:S01]  /*01c0*/  ISETP.NE.AND P1, PT, RZ, UR6, PT ;  /* 0x00000006ff007c0c */ /* 0x000fe2000bf25270 */
[----:B------:R-:W-:Y:S02]  /*01d0*/  UIADD3 UR10, UR6, -0x1, URZ ;  /* 0xffffffff060a7890 */ /* 0x000fe4000fffe03f */
[----:B------:R-:W-:Y:S02]  /*01e0*/  UISETP.EQ.OR UP0, UPT, UR8, URZ, !UP0 ;  /* 0x0000003f0800728c */ /* 0x000fe4000c702670 */
[----:B------:R-:W-:Y:S02]  /*01f0*/  UISETP.GE.U32.AND UP1, UPT, UR10, 0x2, UPT ;  /* 0x000000020a00788c */ /* 0x000fe4000bf26070 */
[----:B------:R-:W-:-:S04]  /*0200*/  UISETP.EQ.AND UP0, UPT, UR6, URZ, UP0 ;  /* 0x0000003f0600728c */ /* 0x000fc80008702270 */
[----:B------:R-:W-:-:S04]  /*0210*/  USEL UR13, URZ, 0x1, !UP0 ;  /* 0x000000013f0d7887 */ /* 0x000fc8000c000000 */
[----:B------:R-:W-:Y:S01]  /*0220*/  USEL UR13, UR13, 0x2, UP1 ;  /* 0x000000020d0d7887 */ /* 0x000fe20008800000 */
[----:B0-----:R-:W-:-:S13]  /*0230*/  ISETP.NE.AND P0, PT, R3, RZ, PT ;  /* 0x000000ff0300720c */ /* 0x001fda0003f05270 */
[----:B------:R-:W-:Y:S05]  /*0240*/  @P0 BRA `(.L_x_2) ;  /* 0x0000000000d40947 */ /* 0x000fea0003800000 */
[----:B------:R-:W-:Y:S01]  /*0250*/  ELECT P0, URZ, PT ;  /* 0x00000000003f782f */ /* 0x000fe20003800000 */
[----:B------:R-:W-:-:S12]  /*0260*/  BSSY B0, `(.L_x_2) ;  /* 0x0000033000007945 */ /* 0x000fd80003800000 */
[----:B------:R-:W-:Y:S05]  /*0270*/  @!P0 BRA `(.L_x_3) ;  /* 0x0000000000c48947 */ /* 0x000fea0003800000 */
[----:B------:R-:W0:Y:S01]  /*0280*/  S2UR UR9, SR_CgaCtaId ;  /* 0x00000000000979c3 */ /* 0x000e220000008800 */
[----:B------:R-:W-:Y:S01]  /*0290*/  UMOV UR4, 0x400 ;  /* 0x0000040000047882 */ /* 0x000fe20000000000 */
[----:B------:R-:W-:Y:S01]  /*02a0*/  UMOV UR5, 0x1 ;  /* 0x0000000100057882 */ /* 0x000fe20000000000 */
[----:B------:R-:W-:Y:S02]  /*02b0*/  UMOV UR6, 0x4 ;  /* 0x0000000400067882 */ /* 0x000fe40000000000 */
[----:B------:R-:W-:-:S04]  /*02c0*/  UIADD3 UR6, -UR6, 0x100000, URZ ;  /* 0x0010000006067890 */ /* 0x000fc8000fffe13f */
[----:B------:R-:W-:Y:S02]  /*02d0*/  USHF.L.U32 UR7, UR6, 0xb, URZ ;  /* 0x0000000b06077899 */ /* 0x000fe4000800063f */
[----:B------:R-:W-:Y:S02]  /*02e0*/  USHF.L.U32 UR6, UR6, 0x1, URZ ;  /* 0x0000000106067899 */ /* 0x000fe4000800063f */
[----:B0-----:R-:W-:Y:S02]  /*02f0*/  ULEA UR9, UR9, UR4, 0x18 ;  /* 0x0000000409097291 */ /* 0x001fe4000f8ec03f */
[----:B------:R-:W-:-:S04]  /*0300*/  UIADD3 UR4, -UR5, 0x100000, URZ ;  /* 0x0010000005047890 */ /* 0x000fc8000fffe13f */
[----:B------:R-:W-:Y:S02]  /*0310*/  USHF.L.U32 UR5, UR4, 0xb, URZ ;  /* 0x0000000b04057899 */ /* 0x000fe4000800063f */
[----:B------:R-:W-:Y:S01]  /*0320*/  USHF.L.U32 UR4, UR4, 0x1, URZ ;  /* 0x0000000104047899 */ /* 0x000fe2000800063f */
[----:B------:R-:W0:Y:S11]  /*0330*/  FENCE.VIEW.ASYNC.S ;  /* 0x00000000000073c6 */ /* 0x000e360000000000 */
[----:B0-----:R0:W1:Y:S01]  /*0340*/  SYNCS.EXCH.64 URZ, [UR9], UR4 ;  /* 0x00000004093f75b2 */ /* 0x0010620008000100 */
[----:B------:R0:W2:Y:S01]  /*0350*/  SYNCS.EXCH.64 URZ, [UR9+0x90], UR6 ;  /* 0x00009006093f75b2 */ /* 0x0000a20008000100 */
[----:B------:R0:W3:Y:S01]  /*0360*/  SYNCS.EXCH.64 URZ, [UR9+0x8], UR4 ;  /* 0x00000804093f75b2 */ /* 0x0000e20008000100 */
[----:B------:R0:W4:Y:S01]  /*0370*/  SYNCS.EXCH.64 URZ, [UR9+0x98], UR6 ;  /* 0x00009806093f75b2 */ /* 0x0001220008000100 */
[----:B------:R0:W0:Y:S01]  /*0380*/  SYNCS.EXCH.64 URZ, [UR9+0x10], UR4 ;  /* 0x00001004093f75b2 */ /* 0x0000220008000100 */
        /* <DEDUP_REMOVED lines=31> */
[----:B-1234-:R-:W-:Y:S01]  /*0580*/  NOP ;  /* 0x0000000000007918 */ /* 0x01efe20000000000 */
.L_x_3:
[----:B0-----:R-:W-:Y:S05]  /*0590*/  BSYNC B0 ;  /* 0x0000000000007941 */ /* 0x001fea0003800000 */
.L_x_2:
[----:B------:R-:W-:Y:S01]  /*05a0*/  SHF.R.S32.HI R2, RZ, 0x1f, R4 ;  /* 0x0000001fff027819 */ /* 0x000fe20000011404 */
[----:B------:R-:W0:Y:S01]  /*05b0*/  SHFL.IDX PT, R0, R0, RZ, 0x1f ;  /* 0x00001fff00007589 */ /* 0x000e2200000e0000 */
[----:B------:R-:W1:Y:S01]  /*05c0*/  S2UR UR9, SR_CTAID.X ;  /* 0x00000000000979c3 */ /* 0x000e620000002500 */
[----:B------:R-:W-:Y:S02]  /*05d0*/  ELECT P0, URZ, PT ;  /* 0x00000000003f782f */ /* 0x000fe40003800000 */
[----:B------:R-:W-:Y:S01]  /*05e0*/  LEA.HI R2, R2, R4, RZ, 0x7 ;  /* 0x0000000402027211 */ /* 0x000fe200078f38ff */
[----:B------:R-:W-:Y:S01]  /*05f0*/  ULDC UR4, c[0x0][0x150] ;  /* 0x0000540000047ab9 */ /* 0x000fe20000000800 */
[----:B------:R-:W-:Y:S01]  /*0600*/  SHF.R.S32.HI R6, RZ, 0x1f, R3 ;  /* 0x0000001fff067819 */ /* 0x000fe20000011403 */
[----:B------:R-:W-:Y:S01]  /*0610*/  NOP ;  /* 0x0000000000007918 */ /* 0x000fe20000000000 */
[----:B------:R-:W-:Y:S01]  /*0620*/  LOP3.LUT R2, R2, 0xffffff80, RZ, 0xc0, !PT ;  /* 0xffffff8002027812 */ /* 0x000fe200078ec0ff */
[----:B------:R-:W-:Y:S01]  /*0630*/  NOP ;  /* 0x0000000000007918 */ /* 0x000fe20000000000 */
[----:B------:R-:W-:Y:S01]  /*0640*/  LEA.HI R6, R6, R3, RZ, 0x2 ;  /* 0x0000000306067211 */ /* 0x000fe200078f10ff */
[----:B------:R-:W2:Y:S02]  /*0650*/  LDC R8, c[0x0][0x144] ;  /* 0x00005100ff087b82 */ /* 0x000ea40000000800 */
[----:B------:R-:W-:Y:S01]  /*0660*/  IMAD.IADD R4, R4, 0x1, -R2 ;  /* 0x0000000104047824 */ /* 0x000fe200078e0a02 */
[----:B------:R-:W-:Y:S01]  /*0670*/  LOP3.LUT R6, R6, 0x3ffffffc, RZ, 0xc0, !PT ;  /* 0x3ffffffc06067812 */ /* 0x000fe200078ec0ff */
[----:B------:R-:W3:Y:S03]  /*0680*/  S2R R2, SR_CTAID.Y ;  /* 0x0000000000027919 */ /* 0x000ee60000002600 */
[----:B------:R-:W-:Y:S01]  /*0690*/  SHF.R.S32.HI R5, RZ, 0x1f, R4 ;  /* 0x0000001fff057819 */ /* 0x000fe20000011404 */
[----:B------:R-:W-:Y:S01]  /*06a0*/  IMAD.IADD R6, R3, 0x1, -R6 ;  /* 0x0000000103067824 */ /* 0x000fe200078e0a06 */
[----:B------:R-:W4:Y:S02]  /*06b0*/  LDC R11, c[0x0][0x148] ;  /* 0x00005200ff0b7b82 */ /* 0x000f240000000800 */
[----:B------:R-:W-:-:S02]  /*06c0*/  LEA.HI R5, R5, R4, RZ, 0x3 ;  /* 0x0000000405057211 */ /* 0x000fc400078f18ff */
[----:B0-----:R-:W-:Y:S02]  /*06d0*/  ISETP.NE.OR P0, PT, R0, RZ, !P0 ;  /* 0x000000ff0000720c */ /* 0x001fe40004705670 */
[--C-:B------:R-:W-:Y:S02]  /*06e0*/  SHF.R.S32.HI R0, RZ, 0x3, R5.reuse ;  /* 0x00000003ff007819 */ /* 0x100fe40000011405 */
[----:B------:R-:W-:Y:S02]  /*06f0*/  SHF.R.S32.HI R5, RZ, 0x1f, R5 ;  /* 0x0000001fff057819 */ /* 0x000fe40000011405 */
[----:B-1----:R-:W-:Y:S02]  /*0700*/  I2FP.F32.U32 R7, UR9 ;  /* 0x0000000900077c45 */ /* 0x002fe40008201000 */
[----:B------:R-:W-:-:S03]  /*0710*/  LEA.HI R5, R5, R0, RZ, 0x2 ;  /* 0x0000000005057211 */ /* 0x000fc600078f10ff */
[----:B------:R-:W-:Y:S01]  /*0720*/  FMUL R7, R7, UR4 ;  /* 0x0000000407077c20 */ /* 0x000fe20008400000 */
[----:B------:R-:W-:Y:S01]  /*0730*/  LOP3.LUT R5, R5, 0xfffffffc, RZ, 0xc0, !PT ;  /* 0xfffffffc05057812 */ /* 0x000fe200078ec0ff */
[----:B------:R-:W-:Y:S01]  /*0740*/  VOTEU.ALL UP0, P0 ;  /* 0x00000000003f7886 */ /* 0x000fe20000000000 */
[----:B------:R-:W-:Y:S01]  /*0750*/  ULDC UR4, c[0x0][0x154] ;  /* 0x0000550000047ab9 */ /* 0x000fe20000000800 */
[----:B------:R-:W-:Y:S02]  /*0760*/  VOTEU.ALL UP1, P0 ;  /* 0x00000000003f7886 */ /* 0x000fe40000020000 */
[----:B------:R-:W0:Y:S01]  /*0770*/  F2I.U32.TRUNC.NTZ R7, R7 ;  /* 0x0000000700077305 */ /* 0x000e22000020f000 */
[----:B------:R-:W-:Y:S01]  /*0780*/  IMAD.IADD R5, R0, 0x1, -R5 ;  /* 0x0000000100057824 */ /* 0x000fe200078e0a05 */
[----:B------:R-:W1:Y:S01]  /*0790*/  @!UP0 S2UR UR7, SR_CgaCtaId ;  /* 0x00000000000789c3 */ /* 0x000e620000008800 */
[----:B------:R-:W-:Y:S02]  /*07a0*/  @!UP0 UMOV UR6, 0x400 ;  /* 0x0000040000068882 */ /* 0x000fe40000000000 */
[----:B------:R-:W-:Y:S01]  /*07b0*/  IMAD R5, R6, 0x4, R5 ;  /* 0x0000000406057824 */ /* 0x000fe200078e0205 */
[----:B---3--:R-:W-:-:S04]  /*07c0*/  I2FP.F32.U32 R9, R2 ;  /* 0x0000000200097245 */ /* 0x008fc80000201000 */
[----:B------:R-:W-:Y:S01]  /*07d0*/  LEA.HI R0, R5, R5, RZ, 0x1 ;  /* 0x0000000505007211 */ /* 0x000fe200078f08ff */
[----:B------:R-:W-:Y:S01]  /*07e0*/  FMUL R9, R9, UR4 ;  /* 0x0000000409097c20 */ /* 0x000fe20008400000 */
[----:B------:R-:W-:Y:S02]  /*07f0*/  UMOV UR4, 0x20 ;  /* 0x0000002000047882 */ /* 0x000fe40000000000 */
[----:B------:R-:W-:Y:S01]  /*0800*/  LOP3.LUT R6, R0, 0xfffffffe, RZ, 0xc0, !PT ;  /* 0xfffffffe00067812 */ /* 0x000fe200078ec0ff */
[----:B0-----:R-:W-:Y:S01]  /*0810*/  IMAD.MOV R13, RZ, RZ, -R7 ;  /* 0x000000ffff0d7224 */ /* 0x001fe200078e0a07 */
[----:B------:R-:W-:-:S04]  /*0820*/  @!UP0 UIADD3 UR4, -UR4, 0x100000, URZ ;  /* 0x0010000004048890 */ /* 0x000fc8000fffe13f */
[----:B------:R-:W-:Y:S02]  /*0830*/  @!UP0 USHF.L.U32 UR5, UR4, 0xb, URZ ;  /* 0x0000000b04058899 */ /* 0x000fe4000800063f */
[----:B------:R-:W-:Y:S01]  /*0840*/  @!UP0 USHF.L.U32 UR4, UR4, 0x1, URZ ;  /* 0x0000000104048899 */ /* 0x000fe2000800063f */
[----:B------:R-:W0:Y:S01]  /*0850*/  F2I.U32.TRUNC.NTZ R9, R9 ;  /* 0x0000000900097305 */ /* 0x000e22000020f000 */
[----:B--2---:R-:W-:Y:S02]  /*0860*/  IMAD R0, R8, R13, UR9 ;  /* 0x0000000908007e24 */ /* 0x004fe4000f8e020d */
[C---:B------:R-:W-:Y:S02]  /*0870*/  IMAD.IADD R7, R5.reuse, 0x1, -R6 ;  /* 0x0000000105077824 */ /* 0x040fe400078e0a06 */
[----:B------:R-:W-:-:S03]  /*0880*/  IMAD.SHL.U32 R6, R5, 0x4, RZ ;  /* 0x0000000405067824 */ /* 0x000fc600078e00ff */
[----:B------:R-:W-:Y:S01]  /*0890*/  ISETP.NE.AND P2, PT, R7, R0, PT ;  /* 0x000000000700720c */ /* 0x000fe20003f45270 */
[----:B-1----:R-:W-:Y:S01]  /*08a0*/  @!UP0 ULEA UR6, UR7, UR6, 0x18 ;  /* 0x0000000607068291 */ /* 0x002fe2000f8ec03f */
[----:B------:R-:W-:Y:S01]  /*08b0*/  LOP3.LUT R10, R5, 0xc, R6, 0x78, !PT ;  /* 0x0000000c050a7812 */ /* 0x000fe200078e7806 */
[----:B------:R-:W1:Y:S01]  /*08c0*/  LDC R7, c[0x0][0x140] ;  /* 0x00005000ff077b82 */ /* 0x000e620000000800 */
[----:B------:R-:W-:Y:S01]  /*08d0*/  VOTEU.ALL UP0, P0 ;  /* 0x00000000003f7886 */ /* 0x000fe20000000000 */
[----:B------:R-:W-:Y:S01]  /*08e0*/  LOP3.LUT P0, RZ, R4, 0x7, RZ, 0xc0, !PT ;  /* 0x0000000704ff7812 */ /* 0x000fe2000780c0ff */
[----:B0-----:R-:W-:Y:S01]  /*08f0*/  IMAD.MOV R12, RZ, RZ, -R9 ;  /* 0x000000ffff0c7224 */ /* 0x001fe200078e0a09 */
[----:B------:R0:W-:Y:S01]  /*0900*/  STL [R1+0x7c], R10 ;  /* 0x00007c0a01007387 */ /* 0x0001e20000100800 */
[----:B------:R-:W-:Y:S01]  /*0910*/  IMAD.MOV.U32 R4, RZ, RZ, 0x1 ;  /* 0x00000001ff047424 */ /* 0x000fe200078e00ff */
[----:B------:R-:W-:Y:S01]  /*0920*/  ISETP.LT.U32.AND P0, PT, R10, 0x2, !P0 ;  /* 0x000000020a00780c */ /* 0x000fe20004701070 */
[----:B----4-:R-:W-:-:S03]  /*0930*/  IMAD R6, R11, R12, R2 ;  /* 0x0000000c0b067224 */ /* 0x010fc600078e0202 */
[----:B------:R-:W-:Y:S01]  /*0940*/  @P2 LEA.HI R5, R10, R10, RZ, 0x1 ;  /* 0x0000000a0a052211 */ /* 0x000fe200078f08ff */
[----:B------:R-:W2:Y:S02]  /*0950*/  FENCE.VIEW.ASYNC.S ;  /* 0x00000000000073c6 */ /* 0x000ea40000000000 */
[----:B--2---:R0:W2:Y:S01]  /*0960*/  @!UP0 SYNCS.EXCH.64 URZ, [UR6+0x130], UR4 ;  /* 0x00013004063f85b2 */ /* 0x0040a20008000100 */
[----:B------:R-:W-:-:S04]  /*0970*/  @P2 SHF.R.S32.HI R5, RZ, 0x1, R5 ;  /* 0x00000001ff052819 */ /* 0x000fc80000011405 */
[----:B------:R-:W-:Y:S02]  /*0980*/  @P2 ISETP.NE.AND P3, PT, R5, R6, PT ;  /* 0x000000060500220c */ /* 0x000fe40003f65270 */
[----:B------:R-:W-:Y:S02]  /*0990*/  SEL R5, RZ, 0x1, !P0 ;  /* 0x00000001ff057807 */ /* 0x000fe40004000000 */
[----:B------:R-:W-:Y:S02]  /*09a0*/  @P2 SEL R4, RZ, 0x1, P3 ;  /* 0x00000001ff042807 */ /* 0x000fe40001800000 */
[----:B-1----:R-:W-:Y:S02]  /*09b0*/  ISETP.EQ.U32.AND P4, PT, R7, 0x1, PT ;  /* 0x000000010700780c */ /* 0x002fe40003f82070 */
[----:B------:R-:W-:Y:S01]  /*09c0*/  LOP3.LUT R4, R4, R5, RZ, 0xc0, !PT ;  /* 0x0000000504047212 */ /* 0x000fe200078ec0ff */
[----:B------:R0:W1:Y:S01]  /*09d0*/  @!UP1 SYNCS.EXCH.64 URZ, [UR6+0x138], UR4 ;  /* 0x00013804063f95b2 */ /* 0x0000620008000100 */
[----:B------:R-:W-:-:S03]  /*09e0*/  NOP ;  /* 0x0000000000007918 */ /* 0x000fc60000000000 */
[----:B------:R0:W-:Y:S06]  /*09f0*/  STL [R1+0x78], R4 ;  /* 0x0000780401007387 */ /* 0x0001ec0000100800 */
[----:B--2---:R-:W-:Y:S05]  /*0a00*/  @!P4 BRA `(.L_x_4) ;  /* 0x000000000008c947 */ /* 0x004fea0003800000 */
[----:B-1----:R-:W-:Y:S01]  /*0a10*/  UCGABAR_ARV ;  /* 0x00000000000079c7 */ /* 0x002fe20008000000 */
[----:B------:R-:W-:Y:S05]  /*0a20*/  BRA `(.L_x_5) ;  /* 0x0000000000047947 */ /* 0x000fea0003800000 */
.L_x_4:
[----:B-1----:R-:W-:Y:S01]  /*0a30*/  NOP ;  /* 0x0000000000007918 */ /* 0x002fe20000000000 */
.L_x_5:
[----:B------:R-:W1:Y:S01]  /*0a40*/  LDC R3, c[0x0][0x65c] ;  /* 0x00019700ff037b82 */ /* 0x000e620000000800 */
[----:B0-----:R-:W-:Y:S02]  /*0a50*/  IMAD.U32 R4, RZ, RZ, UR9 ;  /* 0x00000009ff047e24 */ /* 0x001fe4000f8e00ff */
[----:B------:R-:W-:Y:S01]  /*0a60*/  IMAD.MOV.U32 R5, RZ, RZ, RZ ;  /* 0x000000ffff057224 */ /* 0x000fe200078e00ff */
[----:B-1----:R-:W-:-:S13]  /*0a70*/  ISETP.NE.AND P2, PT, R3, 0x1, PT ;  /* 0x000000010300780c */ /* 0x002fda0003f45270 */
[----:B------:R-:W0:Y:S01]  /*0a80*/  @P2 LDC R7, c[0x0][0x10] ;  /* 0x00000400ff072b82 */ /* 0x000e220000000800 */
[----:B------:R-:W-:Y:S02]  /*0a90*/  @P2 IMAD.MOV.U32 R3, RZ, RZ, RZ ;  /* 0x000000ffff032224 */ /* 0x000fe400078e00ff */
[----:B------:R-:W-:-:S05]  /*0aa0*/  @P2 IMAD.MOV.U32 R13, RZ, RZ, RZ ;  /* 0x000000ffff0d2224 */ /* 0x000fca00078e00ff */
[----:B------:R-:W1:Y:S01]  /*0ab0*/  @!P2 LDC R9, c[0x0][0xc] ;  /* 0x00000300ff09ab82 */ /* 0x000e620000000800 */
[----:B0-----:R-:W-:-:S04]  /*0ac0*/  @P2 IMAD.WIDE.U32 R6, R7, UR9, R2 ;  /* 0x0000000907062c25 */ /* 0x001fc8000f8e0002 */
[----:B------:R-:W-:Y:S02]  /*0ad0*/  @P2 IMAD.MOV.U32 R19, RZ, RZ, R6 ;  /* 0x000000ffff132224 */ /* 0x000fe400078e0006 */
[----:B------:R-:W-:Y:S02]  /*0ae0*/  @P2 IMAD.IADD R23, R7, 0x1, R13 ;  /* 0x0000000107172824 */ /* 0x000fe400078e020d */
[----:B-1----:R-:W-:-:S04]  /*0af0*/  @!P2 IMAD.WIDE.U32 R4, R2, R9, R4 ;  /* 0x000000090204a225 */ /* 0x002fc800078e0004 */
[----:B------:R-:W-:Y:S02]  /*0b00*/  @!P2 IMAD.MOV.U32 R19, RZ, RZ, R4 ;  /* 0x000000ffff13a224 */ /* 0x000fe400078e0004 */
[----:B------:R-:W-:-:S03]  /*0b10*/  @!P2 IMAD.MOV.U32 R23, RZ, RZ, R5 ;  /* 0x000000ffff17a224 */ /* 0x000fc600078e0005 */
[----:B------:R0:W-:Y:S04]  /*0b20*/  STL [R1+0x84], R19 ;  /* 0x0000841301007387 */ /* 0x0001e80000100800 */
[----:B------:R0:W-:Y:S01]  /*0b30*/  STL [R1+0x80], R23 ;  /* 0x0000801701007387 */ /* 0x0001e20000100800 */
[----:B------:R-:W-:Y:S05]  /*0b40*/  @!P4 BRA `(.L_x_6) ;  /* 0x00000000000cc947 */ /* 0x000fea0003800000 */
[----:B------:R-:W-:Y:S01]  /*0b50*/  UCGABAR_WAIT ;  /* 0x0000000000007dc7 */ /* 0x000fe20008000000 */
[----:B------:R-:W-:Y:S01]  /*0b60*/  CCTL.IVALL ;  /* 0x00000000ff00798f */ /* 0x000fe20002000000 */
[----:B------:R-:W-:Y:S05]  /*0b70*/  BRA `(.L_x_7) ;  /* 0x0000000000047947 */ /* 0x000fea0003800000 */
.L_x_6:
[----:B------:R-:W-:Y:S06]  /*0b80*/  BAR.SYNC.DEFER_BLOCKING 0x0 ;  /* 0x0000000000007b1d */ /* 0x000fec0000010000 */
.L_x_7:
[----:B------:R-:W-:Y:S05]  /*0b90*/  @!P1 BRA `(.L_x_8) ;  /* 0x000000e0007c9947 */ /* 0x000fea0003800000 */
[----:B------:R-:W-:-:S06]  /*0ba0*/  UISETP.GT.U32.AND UP0, UPT, UR10, 0x1, UPT ;  /* 0x000000010a00788c */ /* 0x000fcc000bf04070 */
[----:B------:R-:W-:-:S13]  /*0bb0*/  PLOP3.LUT P0, PT, PT, PT, UP0, 0x80, 0x0 ;  /* 0x000000000000781c */ /* 0x000fda0003f0f008 */
[----:B------:R-:W-:Y:S05]  /*0bc0*/  @P0 EXIT ;  /* 0x000000000000094d */ /* 0x000fea0003800000 */
[----:B------:R-:W-:Y:S01]  /*0bd0*/  IMAD.MOV.U32 R6, RZ, RZ, -0x1 ;  /* 0xffffffffff067424 */ /* 0x000fe200078e00ff */
[----:B------:R-:W-:Y:S01]  /*0be0*/  ULDC.64 UR4, c[0x0][0x650] ;  /* 0x0001940000047ab9 */ /* 0x000fe20000000a00 */
[----:B------:R-:W-:Y:S01]  /*0bf0*/  IMAD.MOV.U32 R5, RZ, RZ, -0x1 ;  /* 0xffffffffff057424 */ /* 0x000fe200078e00ff */
[----:B------:R-:W-:Y:S01]  /*0c00*/  ISETP.GE.U32.AND P0, PT, R19, UR4, PT ;  /* 0x0000000413007c0c */ /* 0x000fe2000bf06070 */
[----:B------:R-:W-:Y:S01]  /*0c10*/  UMOV UR23, 0xffffffff ;  /* 0xffffffff00177882 */ /* 0x000fe20000000000 */
[----:B------:R1:W-:Y:S01]  /*0c20*/  STL [R1+0x8c], R6 ;  /* 0x00008c0601007387 */ /* 0x0003e20000100800 */
[----:B------:R-:W-:Y:S02]  /*0c30*/  PRMT R4, RZ, 0x7610, R4 ;  /* 0x00007610ff047816 */ /* 0x000fe40000000004 */
[----:B------:R-:W-:Y:S01]  /*0c40*/  ISETP.GE.U32.AND.EX P0, PT, R23, UR5, PT, P0 ;  /* 0x0000000517007c0c */ /* 0x000fe2000bf06100 */
[----:B------:R1:W-:-:S12]  /*0c50*/  STL [R1+0x88], R5 ;  /* 0x0000880501007387 */ /* 0x0003d80000100800 */
[----:B-1----:R-:W-:Y:S05]  /*0c60*/  @P0 BRA `(.L_x_9) ;  /* 0x0000000400380947 */ /* 0x002fea0003800000 */
[----:B------:R-:W1:Y:S01]  /*0c70*/  LDC.64 R14, c[0x0][0x628] ;  /* 0x00018a00ff0e7b82 */ /* 0x000e620000000a00 */
[----:B------:R-:W-:Y:S02]  /*0c80*/  IMAD.MOV.U32 R4, RZ, RZ, R19 ;  /* 0x000000ffff047224 */ /* 0x000fe400078e0013 */
[----:B------:R-:W-:-:S05]  /*0c90*/  IMAD.MOV.U32 R5, RZ, RZ, R23 ;  /* 0x000000ffff057224 */ /* 0x000fca00078e0017 */
[----:B------:R-:W2:Y:S08]  /*0ca0*/  LDC R10, c[0x0][0x630] ;  /* 0x00018c00ff0a7b82 */ /* 0x000eb00000000800 */
[----:B------:R-:W3:Y:S01]  /*0cb0*/  LDC.64 R16, c[0x0][0x620] ;  /* 0x00018800ff107b82 */ /* 0x000ee20000000a00 */
[----:B-1----:R-:W-:-:S04]  /*0cc0*/  ISETP.NE.U32.AND P0, PT, R14, RZ, PT ;  /* 0x000000ff0e00720c */ /* 0x002fc80003f05070 */
[----:B------:R-:W-:-:S13]  /*0cd0*/  ISETP.NE.AND.EX P0, PT, R15, RZ, PT, P0 ;  /* 0x000000ff0f00720c */ /* 0x000fda0003f05300 */
[----:B--23--:R-:W-:Y:S05]  /*0ce0*/  @!P0 BRA `(.L_x_10) ;  /* 0x0000000000288947 */ /* 0x00cfea0003800000 */
[----:B------:R-:W1:Y:S02]  /*0cf0*/  LDC R9, c[0x0][0x634] ;  /* 0x00018d00ff097b82 */ /* 0x000e640000000800 */
[----:B-1----:R-:W-:-:S05]  /*0d00*/  IADD3 R9, P0, R19, R9, RZ ;  /* 0x0000000913097210 */ /* 0x002fca0007f1e0ff */
[----:B------:R-:W-:-:S04]  /*0d10*/  IMAD.X R13, RZ, RZ, R23, P0 ;  /* 0x000000ffff0d7224 */ /* 0x000fc800000e0617 */
[----:B------:R-:W-:-:S04]  /*0d20*/  IMAD.WIDE.U32 R4, R13, R14, RZ ;  /* 0x0000000e0d047225 */ /* 0x000fc800078e00ff */
[----:B------:R-:W-:-:S04]  /*0d30*/  IMAD.WIDE.U32 R6, P0, R9, R15, R4 ;  /* 0x0000000f09067225 */ /* 0x000fc80007800004 */
[----:B------:R-:W-:-:S04]  /*0d40*/  IMAD.WIDE.U32 R4, R9, R14, RZ ;  /* 0x0000000e09047225 */ /* 0x000fc800078e00ff */
[----:B------:R-:W-:Y:S01]  /*0d50*/  IMAD.X R9, RZ, RZ, RZ, P0 ;  /* 0x000000ffff097224 */ /* 0x000fe200000e06ff */
[----:B------:R-:W-:Y:S01]  /*0d60*/  IADD3 RZ, P0, R5, R6, RZ ;  /* 0x0000000605ff7210 */ /* 0x000fe20007f1e0ff */
[----:B------:R-:W-:-:S04]  /*0d70*/  IMAD.MOV.U32 R8, RZ, RZ, R7 ;  /* 0x000000ffff087224 */ /* 0x000fc800078e0007 */
[----:B------:R-:W-:-:S08]  /*0d80*/  IMAD.WIDE.U32.X R4, R13, R15, R8, P0 ;  /* 0x0000000f0d047225 */ /* 0x000fd000000e0408 */
.L_x_10:
[----:B------:R-:W1:Y:S01]  /*0d90*/  LDC.64 R20, c[0x0][0x640] ;  /* 0x00019000ff147b82 */ /* 0x000e620000000a00 */
[-C--:B------:R-:W-:Y:S01]  /*0da0*/  SHF.R.U64 R22, R4, R10.reuse, R5 ;  /* 0x0000000a04167219 */ /* 0x080fe20000001205 */
[----:B------:R-:W-:Y:S01]  /*0db0*/  IMAD.MOV.U32 R4, RZ, RZ, R19 ;  /* 0x000000ffff047224 */ /* 0x000fe200078e0013 */
[----:B------:R-:W-:Y:S01]  /*0dc0*/  SHF.R.U32.HI R3, RZ, R10, R5 ;  /* 0x0000000aff037219 */ /* 0x000fe20000011605 */
[----:B------:R-:W-:Y:S01]  /*0dd0*/  IMAD.MOV.U32 R5, RZ, RZ, R23 ;  /* 0x000000ffff057224 */ /* 0x000fe200078e0017 */
[----:B------:R-:W-:Y:S01]  /*0de0*/  IADD3 R7, P0, RZ, -R22, RZ ;  /* 0x80000016ff077210 */ /* 0x000fe20007f1e0ff */
[----:B0-----:R-:W-:Y:S02]  /*0df0*/  IMAD R23, R11, R12, R2 ;  /* 0x0000000c0b177224 */ /* 0x001fe400078e0202 */
[----:B------:R-:W0:Y:S01]  /*0e00*/  LDC R8, c[0x0][0x618] ;  /* 0x00018600ff087b82 */ /* 0x000e220000000800 */
[----:B------:R-:W-:Y:S02]  /*0e10*/  IMAD.MOV.U32 R11, RZ, RZ, 0x1 ;  /* 0x00000001ff0b7424 */ /* 0x000fe400078e00ff */
[----:B------:R-:W-:-:S02]  /*0e20*/  IMAD.X R3, RZ, RZ, ~R3, P0 ;  /* 0x000000ffff037224 */ /* 0x000fc400000e0e03 */
[----:B------:R-:W-:-:S03]  /*0e30*/  IMAD.WIDE.U32 R4, R7, R16, R4 ;  /* 0x0000001007047225 */ /* 0x000fc600078e0004 */
[----:B------:R-:W2:Y:S01]  /*0e40*/  LDC R14, c[0x0][0x608] ;  /* 0x00018200ff0e7b82 */ /* 0x000ea20000000800 */
[----:B------:R-:W-:-:S04]  /*0e50*/  IMAD R6, R3, R16, RZ ;  /* 0x0000001003067224 */ /* 0x000fc800078e02ff */
[----:B------:R-:W-:-:S03]  /*0e60*/  IMAD R3, R7, R17, R6 ;  /* 0x0000001107037224 */ /* 0x000fc600078e0206 */
[----:B------:R-:W3:Y:S01]  /*0e70*/  LDC R18, c[0x0][0x658] ;  /* 0x00019600ff127b82 */ /* 0x000ee20000000800 */
[----:B------:R-:W-:Y:S01]  /*0e80*/  IMAD.IADD R3, R5, 0x1, R3 ;  /* 0x0000000105037824 */ /* 0x000fe200078e0203 */
[----:B-1----:R-:W-:Y:S01]  /*0e90*/  ISETP.NE.U32.AND P0, PT, R20, RZ, PT ;  /* 0x000000ff1400720c */ /* 0x002fe20003f05070 */
[----:B------:R-:W-:-:S03]  /*0ea0*/  IMAD.MOV.U32 R5, RZ, RZ, -0x1 ;  /* 0xffffffffff057424 */ /* 0x000fc600078e00ff */
[----:B------:R-:W-:Y:S02]  /*0eb0*/  ISETP.NE.AND.EX P0, PT, R21, RZ, PT, P0 ;  /* 0x000000ff1500720c */ /* 0x000fe40003f05300 */
[----:B------:R-:W1:Y:S01]  /*0ec0*/  LDC R13, c[0x0][0x600] ;  /* 0x00018000ff0d7b82 */ /* 0x000e620000000800 */
[-CC-:B0-----:R-:W-:Y:S02]  /*0ed0*/  SHF.R.U64 R10, R4, R8.reuse, R3.reuse ;  /* 0x00000008040a7219 */ /* 0x181fe40000001203 */
[----:B------:R-:W-:-:S05]  /*0ee0*/  SHF.R.U32.HI R3, RZ, R8, R3 ;  /* 0x00000008ff037219 */ /* 0x000fca0000011603 */
[----:B------:R-:W0:Y:S01]  /*0ef0*/  LDC R15, c[0x0][0x648] ;  /* 0x00019200ff0f7b82 */ /* 0x000e220000000800 */
[-CC-:B--2---:R-:W-:Y:S02]  /*0f00*/  SHF.R.U64 R19, R10, R14.reuse, R3.reuse ;  /* 0x0000000e0a137219 */ /* 0x184fe40000001203 */
[----:B------:R-:W-:-:S05]  /*0f10*/  SHF.R.U32.HI R3, RZ, R14, R3 ;  /* 0x0000000eff037219 */ /* 0x000fca0000011603 */
[----:B------:R-:W2:Y:S01]  /*0f20*/  LDC R17, c[0x0][0x638] ;  /* 0x00018e00ff117b82 */ /* 0x000ea20000000800 */
[-C--:B---3--:R-:W-:Y:S02]  /*0f30*/  SHF.L.U32 R2, R5, R18.reuse, RZ ;  /* 0x0000001205027219 */ /* 0x088fe400000006ff */
[--C-:B------:R-:W-:Y:S02]  /*0f40*/  SHF.R.U64 R12, R19, R18, R3.reuse ;  /* 0x00000012130c7219 */ /* 0x100fe40000001203 */
[----:B------:R-:W-:Y:S02]  /*0f50*/  LOP3.LUT R8, RZ, R2, RZ, 0x33, !PT ;  /* 0x00000002ff087212 */ /* 0x000fe400078e33ff */
[----:B------:R-:W-:Y:S01]  /*0f60*/  SHF.R.U32.HI R3, RZ, R18, R3 ;  /* 0x00000012ff037219 */ /* 0x000fe20000011603 */
[----:B------:R-:W3:Y:S01]  /*0f70*/  LDC R16, c[0x0][0x610] ;  /* 0x00018400ff107b82 */ /* 0x000ee20000000800 */
[----:B------:R-:W-:Y:S01]  /*0f80*/  IMAD.MOV.U32 R2, RZ, RZ, R12 ;  /* 0x000000ffff027224 */ /* 0x000fe200078e000c */
[----:B------:R-:W-:Y:S06]  /*0f90*/  @!P0 BRA `(.L_x_11) ;  /* 0x0000000000288947 */ /* 0x000fec0003800000 */
[----:B------:R-:W4:Y:S02]  /*0fa0*/  LDC R7, c[0x0][0x64c] ;  /* 0x00019300ff077b82 */ /* 0x000f240000000800 */
[----:B----4-:R-:W-:-:S05]  /*0fb0*/  IADD3 R7, P0, R12, R7, RZ ;  /* 0x000000070c077210 */ /* 0x010fca0007f1e0ff */
        /* <DEDUP_REMOVED lines=8> */
.L_x_11:
[----:B0-----:R-:W-:Y:S01]  /*1040*/  SHF.R.U64 R4, R2, R15, R3 ;  /* 0x0000000f02047219 */ /* 0x001fe20000001203 */
[----:B-1----:R-:W-:Y:S01]  /*1050*/  VIADD R5, R13, 0xffffffff ;  /* 0xffffffff0d057836 */ /* 0x002fe20000000000 */
[----:B------:R-:W-:Y:S02]  /*1060*/  SHF.L.U32 R2, R11, R18, RZ ;  /* 0x000000120b027219 */ /* 0x000fe400000006ff */
[----:B------:R-:W-:Y:S01]  /*1070*/  LOP3.LUT R3, R19, R8, RZ, 0xc0, !PT ;  /* 0x0000000813037212 */ /* 0x000fe200078ec0ff */
[----:B------:R-:W-:Y:S01]  /*1080*/  IMAD.MOV R6, RZ, RZ, -R4 ;  /* 0x000000ffff067224 */ /* 0x000fe200078e0a04 */
[----:B------:R-:W-:Y:S02]  /*1090*/  SEL R0, R0, R23, !P2 ;  /* 0x0000001700007207 */ /* 0x000fe40005000000 */
[----:B------:R-:W-:Y:S01]  /*10a0*/  LOP3.LUT R5, R10, R5, RZ, 0xc0, !PT ;  /* 0x000000050a057212 */ /* 0x000fe200078ec0ff */
[----:B------:R-:W-:Y:S01]  /*10b0*/  IMAD R3, R2, R4, R3 ;  /* 0x0000000402037224 */ /* 0x000fe200078e0203 */
[----:B------:R-:W-:Y:S01]  /*10c0*/  R2UR UR23, R22 ;  /* 0x00000000161772ca */ /* 0x000fe200000e0000 */
[----:B--2---:R-:W-:-:S02]  /*10d0*/  IMAD R2, R6, R17, R12 ;  /* 0x0000001106027224 */ /* 0x004fc400078e020c */
[----:B---3--:R-:W-:Y:S02]  /*10e0*/  IMAD R0, R3, R16, R0 ;  /* 0x0000001003007224 */ /* 0x008fe400078e0200 */
[----:B------:R-:W-:Y:S02]  /*10f0*/  IMAD R3, R2, R13, R5 ;  /* 0x0000000d02037224 */ /* 0x000fe400078e0205 */
[----:B------:R-:W-:-:S03]  /*1100*/  IMAD.MOV.U32 R4, RZ, RZ, 0x1 ;  /* 0x00000001ff047424 */ /* 0x000fc600078e00ff */
[----:B------:R-:W-:Y:S02]  /*1110*/  SEL R2, R3, R0, !P2 ;  /* 0x0000000003027207 */ /* 0x000fe40005000000 */
[----:B------:R-:W-:-:S03]  /*1120*/  SEL R0, R0, R3, !P2 ;  /* 0x0000000300007207 */ /* 0x000fc60005000000 */
[----:B------:R1:W-:Y:S04]  /*1130*/  STL [R1+0x88], R2 ;  /* 0x0000880201007387 */ /* 0x0003e80000100800 */
[----:B------:R1:W-:Y:S02]  /*1140*/  STL [R1+0x8c], R0 ;  /* 0x00008c0001007387 */ /* 0x0003e40000100800 */
.L_x_9:
[----:B------:R-:W-:-:S08]  /*1150*/  NOP ;  /* 0x0000000000007918 */ /* 0x000fd00000000000 */
[----:B------:R-:W2:Y:S02]  /*1160*/  USETMAXREG.TRY_ALLOC.CTAPOOL UP0, 0xe8 ;  /* 0x000000e8000079c8 */ /* 0x000ea40008000600 */
[----:B--2---:R-:W-:-:S13]  /*1170*/  PLOP3.LUT P0, PT, PT, PT, UP0, 0x80, 0x0 ;  /* 0x000000000000781c */ /* 0x004fda0003f0f008 */
[----:B------:R-:W-:Y:S05]  /*1180*/  @!P0 BRA `(.L_x_9) ;  /* 0xfffffffc00f08947 */ /* 0x000fea000383ffff */
[----:B------:R-:W-:Y:S01]  /*1190*/  ULDC.64 UR4, c[0x0][0x598] ;  /* 0x0001660000047ab9 */ /* 0x000fe20000000a00 */
[----:B------:R-:W-:Y:S01]  /*11a0*/  ULDC.64 UR18, c[0x0][0x208] ;  /* 0x0000820000127ab9 */ /* 0x000fe20000000a00 */
[----:B------:R-:W-:-:S04]  /*11b0*/  ISETP.NE.U32.AND P0, PT, RZ, UR4, PT ;  /* 0x00000004ff007c0c */ /* 0x000fc8000bf05070 */
[----:B------:R-:W-:-:S13]  /*11c0*/  ISETP.NE.AND.EX P0, PT, RZ, UR5, PT, P0 ;  /* 0x00000005ff007c0c */ /* 0x000fda000bf05300 */
[----:B------:R-:W-:Y:S05]  /*11d0*/  @!P0 BRA `(.L_x_12) ;  /* 0x0000000000208947 */ /* 0x000fea0003800000 */
[----:B-1----:R-:W1:Y:S02]  /*11e0*/  LDC.64 R2, c[0x0][0x598] ;  /* 0x00016600ff027b82 */ /* 0x002e640000000a00 */
[----:B-1----:R-:W2:Y:S02]  /*11f0*/  LDG.E.64 R2, desc[UR18][R2.64] ;  /* 0x0000001202027981 */ /* 0x002ea4000c1e1b00 */
[----:B--2---:R-:W-:-:S04]  /*1200*/  ISETP.NE.U32.AND P0, PT, R2, RZ, PT ;  /* 0x000000ff0200720c */ /* 0x004fc80003f05070 */
[----:B------:R-:W-:-:S13]  /*1210*/  ISETP.NE.AND.EX P0, PT, R3, RZ, PT, P0 ;  /* 0x000000ff0300720c */ /* 0x000fda0003f05300 */
[----:B------:R-:W-:Y:S05]  /*1220*/  @!P0 BRA `(.L_x_12) ;  /* 0x00000000000c8947 */ /* 0x000fea0003800000 */
[----:B------:R-:W2:Y:S02]  /*1230*/  LD.E R2, desc[UR18][R2.64] ;  /* 0x0000001202027980 */ /* 0x000ea4000c101900 */
[----:B--2---:R-:W-:Y:S01]  /*1240*/  R2UR UR20, R2 ;  /* 0x00000000021472ca */ /* 0x004fe200000e0000 */
[----:B------:R-:W-:-:S14]  /*1250*/  BRA `(.L_x_13) ;  /* 0x0000000000247947 */ /* 0x000fdc0003800000 */
.L_x_12:
[----:B------:R-:W-:Y:S02]  /*1260*/  ULDC.64 UR4, c[0x0][0x588] ;  /* 0x0001620000047ab9 */ /* 0x000fe40000000a00 */
[----:B------:R-:W-:-:S04]  /*1270*/  ISETP.NE.U32.AND P0, PT, RZ, UR4, PT ;  /* 0x00000004ff007c0c */ /* 0x000fc8000bf05070 */
[----:B------:R-:W-:-:S13]  /*1280*/  ISETP.NE.AND.EX P0, PT, RZ, UR5, PT, P0 ;  /* 0x00000005ff007c0c */ /* 0x000fda000bf05300 */
[----:B------:R-:W-:Y:S05]  /*1290*/  @!P0 BRA `(.L_x_14) ;  /* 0x0000000000108947 */ /* 0x000fea0003800000 */
[----:B-1----:R-:W1:Y:S02]  /*12a0*/  LDC.64 R2, c[0x0][0x588] ;  /* 0x00016200ff027b82 */ /* 0x002e640000000a00 */
[----:B-1----:R-:W2:Y:S02]  /*12b0*/  LDG.E R2, desc[UR18][R2.64] ;  /* 0x0000001202027981 */ /* 0x002ea4000c1e1900 */
[----:B--2---:R-:W-:Y:S01]  /*12c0*/  R2UR UR20, R2 ;  /* 0x00000000021472ca */ /* 0x004fe200000e0000 */
[----:B------:R-:W-:-:S14]  /*12d0*/  BRA `(.L_x_13) ;  /* 0x0000000000047947 */ /* 0x000fdc0003800000 */
.L_x_14:
[----:B------:R-:W-:-:S05]  /*12e0*/  ULDC UR20, c[0x0][0x580] ;  /* 0x0001600000147ab9 */ /* 0x000fca0000000800 */
.L_x_13:
[----:B------:R-:W-:Y:S02]  /*12f0*/  ULDC.64 UR4, c[0x0][0x5a0] ;  /* 0x0001680000047ab9 */ /* 0x000fe40000000a00 */
        /* <DEDUP_REMOVED lines=11> */
.L_x_15:
        /* <DEDUP_REMOVED lines=8> */
.L_x_17:
[----:B------:R-:W-:-:S05]  /*1430*/  ULDC UR21, c[0x0][0x584] ;  /* 0x0001610000157ab9 */ /* 0x000fca0000000800 */
.L_x_16:
[----:B------:R-:W-:-:S13]  /*1440*/  LOP3.LUT P0, RZ, R4, 0xff, RZ, 0xc0, !PT ;  /* 0x000000ff04ff7812 */ /* 0x000fda000780c0ff */
[----:B------:R-:W-:Y:S05]  /*1450*/  @!P0 EXIT ;  /* 0x000000000000894d */ /* 0x000fea0003800000 */
[----:B------:R-:W-:Y:S01]  /*1460*/  ULDC UR4, c[0x0][0x28c] ;  /* 0x0000a30000047ab9 */ /* 0x000fe20000000800 */
[----:B------:R-:W-:Y:S02]  /*1470*/  ULOP3.LUT UR22, UR13, 0x1, URZ, 0xfc, !UPT ;  /* 0x000000010d167892 */ /* 0x000fe4000f8efc3f */
[----:B------:R-:W-:-:S04]  /*1480*/  UIADD3 UR4, UR4, 0x1f, URZ ;  /* 0x0000001f04047890 */ /* 0x000fc8000fffe03f */
[----:B------:R-:W-:-:S04]  /*1490*/  USHF.R.S32.HI UR5, URZ, 0x1f, UR4 ;  /* 0x0000001f3f057899 */ /* 0x000fc80008011404 */
[----:B------:R-:W-:-:S03]  /*14a0*/  ULEA.HI UR5, UR5, UR4, URZ, 0x5 ;  /* 0x0000000405057291 */ /* 0x000fc6000f8f283f */
[----:B------:R-:W-:Y:S01]  /*14b0*/  UMOV UR4, URZ ;  /* 0x0000003f00047c82 */ /* 0x000fe20008000000 */
[----:B------:R-:W-:-:S03]  /*14c0*/  USHF.R.S32.HI UR12, URZ, 0x5, UR5 ;  /* 0x000000053f0c7899 */ /* 0x000fc60008011405 */
[----:B------:R-:W-:-:S09]  /*14d0*/  UMOV UR5, URZ ;  /* 0x0000003f00057c82 */ /* 0x000fd20008000000 */
.L_x_300:
[----:B-1----:R-:W1:Y:S01]  /*14e0*/  S2R R0, SR_TID.X ;  /* 0x0000000000007919 */ /* 0x002e620000002100 */
[----:B--2---:R-:W2:Y:S01]  /*14f0*/  S2UR UR11, SR_CgaCtaId ;  /* 0x00000000000b79c3 */ /* 0x004ea20000008800 */
[----:B------:R-:W-:Y:S01]  /*1500*/  UMOV UR14, 0x400 ;  /* 0x00000400000e7882 */ /* 0x000fe20000000000 */
[----:B------:R-:W-:Y:S01]  /*1510*/  UMOV UR6, URZ ;  /* 0x0000003f00067c82 */ /* 0x000fe20008000000 */
[----:B------:R-:W-:Y:S01]  /*1520*/  STL [R1+0x74], RZ ;  /* 0x000074ff01007387 */ /* 0x000fe20000100800 */
[----:B------:R-:W-:Y:S01]  /*1530*/  UMOV UR7, URZ ;  /* 0x0000003f00077c82 */ /* 0x000fe20008000000 */
[----:B------:R-:W-:Y:S01]  /*1540*/  UMOV UR8, URZ ;  /* 0x0000003f00087c82 */ /* 0x000fe20008000000 */
[----:B------:R-:W-:Y:S01]  /*1550*/  UMOV UR16, UR5 ;  /* 0x0000000500107c82 */ /* 0x000fe20008000000 */
[----:B------:R-:W-:Y:S01]  /*1560*/  STL [R1+0x70], RZ ;  /* 0x000070ff01007387 */ /* 0x000fe20000100800 */
[----:B---3--:R-:W3:Y:S01]  /*1570*/  LDC R2, c[0x0][0x28c] ;  /* 0x0000a300ff027b82 */ /* 0x008ee20000000800 */
[----:B------:R-:W-:-:S02]  /*1580*/  CS2R R4, SRZ ;  /* 0x0000000000047805 */ /* 0x000fc4000001ff00 */
[----:B------:R-:W-:Y:S01]  /*1590*/  CS2R R6, SRZ ;  /* 0x0000000000067805 */ /* 0x000fe2000001ff00 */
[----:B------:R-:W-:Y:S01]  /*15a0*/  STL [R1+0x6c], RZ ;  /* 0x00006cff01007387 */ /* 0x000fe20000100800 */
[----:B------:R-:W-:Y:S02]  /*15b0*/  CS2R R8, SRZ ;  /* 0x0000000000087805 */ /* 0x000fe4000001ff00 */
[----:B------:R-:W-:Y:S02]  /*15c0*/  CS2R R10, SRZ ;  /* 0x00000000000a7805 */ /* 0x000fe4000001ff00 */
[----:B------:R-:W-:Y:S01]  /*15d0*/  CS2R R12, SRZ ;  /* 0x00000000000c7805 */ /* 0x000fe2000001ff00 */
[----:B------:R-:W-:Y:S01]  /*15e0*/  STL [R1+0x68], RZ ;  /* 0x000068ff01007387 */ /* 0x000fe20000100800 */
[----:B------:R-:W-:Y:S02]  /*15f0*/  CS2R R14, SRZ ;  /* 0x00000000000e7805 */ /* 0x000fe4000001ff00 */
[----:B------:R-:W-:-:S02]  /*1600*/  CS2R R16, SRZ ;  /* 0x0000000000107805 */ /* 0x000fc4000001ff00 */
[----:B0-----:R-:W-:Y:S01]  /*1610*/  CS2R R18, SRZ ;  /* 0x0000000000127805 */ /* 0x001fe2000001ff00 */
[----:B------:R-:W-:Y:S01]  /*1620*/  STL [R1+0x64], RZ ;  /* 0x000064ff01007387 */ /* 0x000fe20000100800 */
[----:B------:R-:W-:Y:S02]  /*1630*/  CS2R R20, SRZ ;  /* 0x0000000000147805 */ /* 0x000fe4000001ff00 */
[----:B------:R-:W-:Y:S02]  /*1640*/  CS2R R22, SRZ ;  /* 0x0000000000167805 */ /* 0x000fe4000001ff00 */
[----:B------:R-:W-:Y:S01]  /*1650*/  CS2R R152, SRZ ;  /* 0x0000000000987805 */ /* 0x000fe2000001ff00 */
[----:B------:R-:W-:Y:S01]  /*1660*/  STL [R1+0x60], RZ ;  /* 0x000060ff01007387 */ /* 0x000fe20000100800 */
[----:B--2---:R-:W-:Y:S01]  /*1670*/  ULEA UR14, UR11, UR14, 0x18 ;  /* 0x0000000e0b0e7291 */ /* 0x004fe2000f8ec03f */
[----:B------:R-:W-:Y:S02]  /*1680*/  CS2R R154, SRZ ;  /* 0x00000000009a7805 */ /* 0x000fe4000001ff00 */
[----:B------:R-:W-:Y:S01]  /*1690*/  CS2R R156, SRZ ;  /* 0x00000000009c7805 */ /* 0x000fe2000001ff00 */
[----:B------:R-:W-:Y:S01]  /*16a0*/  STL [R1+0x5c], RZ ;  /* 0x00005cff01007387 */ /* 0x000fe20000100800 */
[----:B------:R-:W-:-:S02]  /*16b0*/  CS2R R158, SRZ ;  /* 0x00000000009e7805 */ /* 0x000fc4000001ff00 */
[----:B------:R-:W-:Y:S02]  /*16c0*/  CS2R R160, SRZ ;  /* 0x0000000000a07805 */ /* 0x000fe4000001ff00 */
[----:B------:R-:W-:Y:S02]  /*16d0*/  CS2R R162, SRZ ;  /* 0x0000000000a27805 */ /* 0x000fe4000001ff00 */
[----:B-1----:R-:W-:Y:S01]  /*16e0*/  LOP3.LUT R0, R0, 0x80, RZ, 0xc0, !PT ;  /* 0x0000008000007812 */ /* 0x002fe200078ec0ff */
[----:B------:R-:W-:Y:S01]  /*16f0*/  STL [R1+0x58], RZ ;  /* 0x000058ff01007387 */ /* 0x000fe20000100800 */
[----:B---3--:R-:W-:Y:S02]  /*1700*/  ISETP.GE.AND P0, PT, R2, 0x1, PT ;  /* 0x000000010200780c */ /* 0x008fe40003f06270 */
[----:B------:R-:W-:Y:S02]  /*1710*/  CS2R R2, SRZ ;  /* 0x0000000000027805 */ /* 0x000fe4000001ff00 */
[----:B------:R-:W-:Y:S01]  /*1720*/  SHF.R.U32.HI R0, RZ, 0x7, R0 ;  /* 0x00000007ff007819 */ /* 0x000fe20000011600 */
[----:B------:R-:W-:Y:S01]  /*1730*/  STL [R1+0x54], RZ ;  /* 0x000054ff01007387 */ /* 0x000fe20000100800 */
[----:B------:R-:W-:-:S02]  /*1740*/  CS2R R164, SRZ ;  /* 0x0000000000a47805 */ /* 0x000fc4000001ff00 */
[----:B------:R-:W-:Y:S02]  /*1750*/  CS2R R166, SRZ ;  /* 0x0000000000a67805 */ /* 0x000fe4000001ff00 */
[----:B------:R-:W-:Y:S01]  /*1760*/  CS2R R168, SRZ ;  /* 0x0000000000a87805 */ /* 0x000fe2000001ff00 */
[----:B------:R-:W-:Y:S01]  /*1770*/  STL [R1+0x50], RZ ;  /* 0x000050ff01007387 */ /* 0x000fe20000100800 */
[----:B------:R-:W-:Y:S02]  /*1780*/  CS2R R170, SRZ ;  /* 0x0000000000aa7805 */ /* 0x000fe4000001ff00 */
[----:B------:R-:W-:Y:S02]  /*1790*/  CS2R R172, SRZ ;  /* 0x0000000000ac7805 */ /* 0x000fe4000001ff00 */
[----:B------:R-:W-:Y:S01]  /*17a0*/  CS2R R174, SRZ ;  /* 0x0000000000ae7805 */ /* 0x000fe2000001ff00 */
[----:B------:R-:W0:Y:S01]  /*17b0*/  SHFL.IDX PT, R0, R0, RZ, 0x1f ;  /* 0x00001fff00007589 */ /* 0x000e2200000e0000 */
[----:B------:R-:W-:-:S02]  /*17c0*/  CS2R R176, SRZ ;  /* 0x0000000000b07805 */ /* 0x000fc4000001ff00 */
[----:B------:R-:W-:Y:S02]  /*17d0*/  CS2R R178, SRZ ;  /* 0x0000000000b27805 */ /* 0x000fe4000001ff00 */
[----:B------:R-:W-:Y:S01]  /*17e0*/  CS2R R180, SRZ ;  /* 0x0000000000b47805 */ /* 0x000fe2000001ff00 */
[----:B------:R1:W-:Y:S01]  /*17f0*/  STL [R1+0x4c], RZ ;  /* 0x00004cff01007387 */ /* 0x0003e20000100800 */
[----:B------:R-:W-:Y:S02]  /*1800*/  CS2R R182, SRZ ;  /* 0x0000000000b67805 */ /* 0x000fe4000001ff00 */
[----:B------:R-:W-:Y:S02]  /*1810*/  CS2R R184, SRZ ;  /* 0x0000000000b87805 */ /* 0x000fe4000001ff00 */
[----:B------:R-:W-:Y:S01]  /*1820*/  CS2R R186, SRZ ;  /* 0x0000000000ba7805 */ /* 0x000fe2000001ff00 */
[----:B------:R1:W-:Y:S01]  /*1830*/  STL [R1+0x48], RZ ;  /* 0x000048ff01007387 */ /* 0x0003e20000100800 */
        /* <DEDUP_REMOVED lines=14> */
[----:B------:R-:W-:Y:S02]  /*1920*/  CS2R R210, SRZ ;  /* 0x0000000000d27805 */ /* 0x000fe4000001ff00 */
[----:B0-----:R-:W-:Y:S01]  /*1930*/  R2UR UR9, R0 ;  /* 0x00000000000972ca */ /* 0x001fe200000e0000 */
[----:B------:R1:W-:Y:S01]  /*1940*/  STL [R1+0x38], RZ ;  /* 0x000038ff01007387 */ /* 0x0003e20000100800 */
[----:B------:R-:W-:Y:S01]  /*1950*/  IMAD.MOV.U32 R0, RZ, RZ, RZ ;  /* 0x000000ffff007224 */ /* 0x000fe200078e00ff */
[----:B------:R-:W-:-:S02]  /*1960*/  CS2R R212, SRZ ;  /* 0x0000000000d47805 */ /* 0x000fc4000001ff00 */
[----:B------:R-:W-:Y:S01]  /*1970*/  CS2R R214, SRZ ;  /* 0x0000000000d67805 */ /* 0x000fe2000001ff00 */
[----:B------:R1:W-:Y:S01]  /*1980*/  STL [R1+0x34], RZ ;  /* 0x000034ff01007387 */ /* 0x0003e20000100800 */
[----:B------:R-:W-:Y:S02]  /*1990*/  CS2R R216, SRZ ;  /* 0x0000000000d87805 */ /* 0x000fe4000001ff00 */
[----:B------:R-:W-:Y:S02]  /*19a0*/  CS2R R218, SRZ ;  /* 0x0000000000da7805 */ /* 0x000fe4000001ff00 */
[----:B------:R-:W-:Y:S01]  /*19b0*/  CS2R R220, SRZ ;  /* 0x0000000000dc7805 */ /* 0x000fe2000001ff00 */
[----:B------:R1:W-:Y:S01]  /*19c0*/  STL [R1+0x30], RZ ;  /* 0x000030ff01007387 */ /* 0x0003e20000100800 */
[----:B------:R-:W-:Y:S02]  /*19d0*/  CS2R R222, SRZ ;  /* 0x0000000000de7805 */ /* 0x000fe4000001ff00 */
[----:B------:R-:W-:Y:S01]  /*19e0*/  CS2R R224, SRZ ;  /* 0x0000000000e07805 */ /* 0x000fe2000001ff00 */
[----:B------:R-:W-:Y:S01]  /*19f0*/  IMAD.MOV.U32 R226, RZ, RZ, RZ ;  /* 0x000000ffffe27224 */ /* 0x000fe200078e00ff */
[----:B------:R1:W-:Y:S01]  /*1a00*/  STL [R1+0x2c], RZ ;  /* 0x00002cff01007387 */ /* 0x0003e20000100800 */
[----:B------:R-:W-:Y:S01]  /*1a10*/  ULEA.HI UR10, UR9, UR9, URZ, 0x1 ;  /* 0x00000009090a7291 */ /* 0x000fe2000f8f083f */
[----:B------:R-:W-:Y:S01]  /*1a20*/  IMAD.U32 R227, RZ, RZ, UR4 ;  /* 0x00000004ffe37e24 */ /* 0x000fe2000f8e00ff */
[----:B------:R-:W-:Y:S01]  /*1a30*/  CS2R R24, SRZ ;  /* 0x0000000000187805 */ /* 0x000fe2000001ff00 */
[----:B------:R1:W-:Y:S01]  /*1a40*/  STL [R1+0x28], RZ ;  /* 0x000028ff01007387 */ /* 0x0003e20000100800 */
[----:B------:R-:W-:Y:S01]  /*1a50*/  ULOP3.LUT UR10, UR10, 0x1ffffe, URZ, 0xc0, !UPT ;  /* 0x001ffffe0a0a7892 */ /* 0x000fe2000f8ec03f */
[----:B------:R-:W-:-:S02]  /*1a60*/  CS2R R26, SRZ ;  /* 0x00000000001a7805 */ /* 0x000fc4000001ff00 */
[----:B------:R-:W-:Y:S01]  /*1a70*/  CS2R R28, SRZ ;  /* 0x00000000001c7805 */ /* 0x000fe2000001ff00 */
[----:B------:R1:W-:Y:S01]  /*1a80*/  STL [R1+0x24], RZ ;  /* 0x000024ff01007387 */ /* 0x0003e20000100800 */
[----:B------:R-:W-:Y:S01]  /*1a90*/  UIADD3 UR10, UR9, -UR10, URZ ;  /* 0x8000000a090a7290 */ /* 0x000fe2000fffe03f */
[----:B----4-:R-:W-:Y:S02]  /*1aa0*/  CS2R R30, SRZ ;  /* 0x00000000001e7805 */ /* 0x010fe4000001ff00 */
[----:B------:R-:W-:Y:S01]  /*1ab0*/  CS2R R32, SRZ ;  /* 0x0000000000207805 */ /* 0x000fe2000001ff00 */
[----:B------:R1:W-:Y:S01]  /*1ac0*/  STL [R1+0x20], RZ ;  /* 0x000020ff01007387 */ /* 0x0003e20000100800 */
[----:B------:R-:W-:Y:S01]  /*1ad0*/  ULEA UR10, UR10, UR14, 0xb ;  /* 0x0000000e0a0a7291 */ /* 0x000fe2000f8e583f */
[----:B------:R-:W-:Y:S02]  /*1ae0*/  CS2R R34, SRZ ;  /* 0x0000000000227805 */ /* 0x000fe4000001ff00 */
[----:B------:R-:W-:Y:S01]  /*1af0*/  CS2R R36, SRZ ;  /* 0x0000000000247805 */ /* 0x000fe2000001ff00 */
[----:B------:R1:W-:Y:S01]  /*1b00*/  STL [R1+0x1c], RZ ;  /* 0x00001cff01007387 */ /* 0x0003e20000100800 */
[----:B------:R-:W-:Y:S01]  /*1b10*/  UIADD3 UR10, UR10, 0x200, URZ ;  /* 0x000002000a0a7890 */ /* 0x000fe2000fffe03f */
[----:B------:R-:W-:-:S02]  /*1b20*/  CS2R R38, SRZ ;  /* 0x0000000000267805 */ /* 0x000fc4000001ff00 */
[----:B------:R-:W-:Y:S01]  /*1b30*/  CS2R R40, SRZ ;  /* 0x0000000000287805 */ /* 0x000fe2000001ff00 */
[----:B------:R1:W-:Y:S01]  /*1b40*/  STL [R1+0x18], RZ ;  /* 0x000018ff01007387 */ /* 0x0003e20000100800 */
[----:B------:R-:W-:Y:S01]  /*1b50*/  USHF.R.U32.HI UR10, URZ, 0x4, UR10 ;  /* 0x000000043f0a7899 */ /* 0x000fe2000801160a */
[----:B------:R-:W-:Y:S02]  /*1b60*/  CS2R R42, SRZ ;  /* 0x00000000002a7805 */ /* 0x000fe4000001ff00 */
[----:B------:R-:W-:Y:S01]  /*1b70*/  CS2R R44, SRZ ;  /* 0x00000000002c7805 */ /* 0x000fe2000001ff00 */
[----:B------:R1:W-:Y:S01]  /*1b80*/  STL [R1+0x14], RZ ;  /* 0x000014ff01007387 */ /* 0x0003e20000100800 */
[----:B------:R-:W-:Y:S01]  /*1b90*/  ULOP3.LUT UR15, UR10, 0x3fff, URZ, 0xc0, !UPT ;  /* 0x00003fff0a0f7892 */ /* 0x000fe2000f8ec03f */
        /* <DEDUP_REMOVED lines=18> */
[----:B------:R1:W-:Y:S01]  /*1cc0*/  STL [R1], RZ ;  /* 0x000000ff01007387 */ /* 0x0003e20000100800 */
[----:B------:R-:W-:-:S02]  /*1cd0*/  CS2R R74, SRZ ;  /* 0x00000000004a7805 */ /* 0x000fc4000001ff00 */
[----:B------:R-:W-:Y:S02]  /*1ce0*/  CS2R R76, SRZ ;  /* 0x00000000004c7805 */ /* 0x000fe4000001ff00 */
[----:B------:R-:W-:Y:S02]  /*1cf0*/  CS2R R78, SRZ ;  /* 0x00000000004e7805 */ /* 0x000fe4000001ff00 */
[----:B------:R-:W-:Y:S02]  /*1d00*/  CS2R R80, SRZ ;  /* 0x0000000000507805 */ /* 0x000fe4000001ff00 */
[----:B------:R-:W-:Y:S02]  /*1d10*/  CS2R R82, SRZ ;  /* 0x0000000000527805 */ /* 0x000fe4000001ff00 */
[----:B------:R-:W-:Y:S02]  /*1d20*/  CS2R R84, SRZ ;  /* 0x0000000000547805 */ /* 0x000fe4000001ff00 */
        /* <DEDUP_REMOVED lines=32> */
[----:B------:R-:W-:Y:S01]  /*1f30*/  CS2R R150, SRZ ;  /* 0x0000000000967805 */ /* 0x000fe2000001ff00 */
[----:B-1----:R-:W-:Y:S06]  /*1f40*/  @!P0 BRA `(.L_x_18) ;  /* 0x0000001000548947 */ /* 0x002fec0003800000 */
[----:B------:R-:W-:-:S06]  /*1f50*/  UISETP.NE.AND UP0, UPT, UR22, 0x3, UPT ;  /* 0x000000031600788c */ /* 0x000fcc000bf05270 */
[----:B------:R-:W-:-:S13]  /*1f60*/  PLOP3.LUT P1, PT, PT, PT, UP0, 0x80, 0x0 ;  /* 0x000000000000781c */ /* 0x000fda0003f2f008 */
[----:B------:R-:W-:Y:S05]  /*1f70*/  @!P1 BRA `(.L_x_19) ;  /* 0x0000000000049947 */ /* 0x000fea0003800000 */
[----:B------:R-:W-:Y:S01]  /*1f80*/  BPT.TRAP 0x1 ;  /* 0x000000040000795c */ /* 0x000fe20000300000 */
.L_x_19:
[----:B------:R-:W-:Y:S01]  /*1f90*/  ULEA UR6, UR5, UR14, 0x3 ;  /* 0x0000000e05067291 */ /* 0x000fe2000f8e183f */
[----:B------:R-:W-:-:S05]  /*1fa0*/  IMAD.U32 R0, RZ, RZ, UR4 ;  /* 0x00000004ff007e24 */ /* 0x000fca000f8e00ff */
[----:B------:R-:W-:-:S04]  /*1fb0*/  SHF.L.U32 R0, R0, 0x1f, RZ ;  /* 0x0000001f00007819 */ /* 0x000fc800000006ff */
[----:B------:R0:W1:Y:S01]  /*1fc0*/  SYNCS.PHASECHK.TRANS64.TRYWAIT P0, [UR6], R0 ;  /* 0x00000000ff0075a7 */ /* 0x0000620008000146 */
[----:B------:R-:W-:Y:S05]  /*1fd0*/  @!P1 BRA `(.L_x_20) ;  /* 0x0000000000049947 */ /* 0x000fea0003800000 */
[----:B------:R-:W-:Y:S01]  /*1fe0*/  BPT.TRAP 0x1 ;  /* 0x000000040000795c */ /* 0x000fe20000300000 */
.L_x_20:
[----:B-1----:R-:W-:Y:S05]  /*1ff0*/  @P0 BRA `(.L_x_21) ;  /* 0x0000000000080947 */ /* 0x002fea0003800000 */
[----:B------:R-:W1:Y:S02]  /*2000*/  SYNCS.PHASECHK.TRANS64.TRYWAIT P0, [UR6], R0 ;  /* 0x00000000ff0075a7 */ /* 0x000e640008000146 */
[----:B-1----:R-:W-:Y:S05]  /*2010*/  @!P0 BRA `(.L_x_22) ;  /* 0x000000e800ec8947 */ /* 0x002fea0003800000 */
.L_x_21:
[----:B------:R2:W-:Y:S01]  /*2020*/  STL [R1+0x74], RZ ;  /* 0x000074ff01007387 */ /* 0x0005e20000100800 */
[----:B------:R-:W-:Y:S01]  /*2030*/  UIADD3 UR6, UR14, 0x12200, URZ ;  /* 0x000122000e067890 */ /* 0x000fe2000fffe03f */
[----:B------:R-:W-:Y:S01]  /*2040*/  WARPGROUP.ARRIVE ;  /* 0x00000000000079c5 */ /* 0x000fe20000000000 */
[----:B------:R-:W-:Y:S01]  /*2050*/  ULDC UR7, c[0x0][0x50c] ;  /* 0x0001430000077ab9 */ /* 0x000fe20000000800 */
[----:B------:R2:W-:Y:S01]  /*2060*/  STL [R1+0x70], RZ ;  /* 0x000070ff01007387 */ /* 0x0005e20000100800 */
[----:B------:R-:W-:Y:S01]  /*2070*/  UISETP.NE.AND UP0, UPT, UR7, 0x1, UPT ;  /* 0x000000010700788c */ /* 0x000fe2000bf05270 */
[----:B01----:R-:W-:Y:S01]  /*2080*/  IMAD.MOV.U32 R0, RZ, RZ, RZ ;  /* 0x000000ffff007224 */ /* 0x003fe200078e00ff */
[----:B------:R-:W-:Y:S01]  /*2090*/  USHF.R.U32.HI UR6, URZ, 0x4, UR6 ;  /* 0x000000043f067899 */ /* 0x000fe20008011606 */
[----:B------:R2:W-:Y:S01]  /*20a0*/  STL [R1+0x6c], RZ ;  /* 0x00006cff01007387 */ /* 0x0005e20000100800 */
[----:B------:R-:W-:Y:S01]  /*20b0*/  USEL UR7, URZ, 0x1, UP0 ;  /* 0x000000013f077887 */ /* 0x000fe20008000000 */
[----:B------:R-:W-:Y:S01]  /*20c0*/  CS2R R2, SRZ ;  /* 0x0000000000027805 */ /* 0x000fe2000001ff00 */
[----:B------:R-:W-:Y:S01]  /*20d0*/  ULOP3.LUT UR6, UR6, 0x3fff, URZ, 0xc0, !UPT ;  /* 0x00003fff06067892 */ /* 0x000fe2000f8ec03f */
[----:B------:R2:W-:Y:S01]  /*20e0*/  STL [R1+0x68], RZ ;  /* 0x000068ff01007387 */ /* 0x0005e20000100800 */
[----:B------:R-:W-:Y:S01]  /*20f0*/  ULOP3.LUT UR8, UR15, 0x10000, URZ, 0xfc, !UPT ;  /* 0x000100000f087892 */ /* 0x000fe2000f8efc3f */
[----:B------:R-:W-:Y:S01]  /*2100*/  CS2R R4, SRZ ;  /* 0x0000000000047805 */ /* 0x000fe2000001ff00 */
[----:B------:R-:W-:Y:S01]  /*2110*/  ULOP3.LUT UR6, UR6, 0x10000, URZ, 0xfc, !UPT ;  /* 0x0001000006067892 */ /* 0x000fe2000f8efc3f */
[----:B------:R2:W-:Y:S01]  /*2120*/  STL [R1+0x64], RZ ;  /* 0x000064ff01007387 */ /* 0x0005e20000100800 */
[----:B------:R-:W-:Y:S01]  /*2130*/  ISETP.NE.AND P0, PT, RZ, UR7, PT ;  /* 0x00000007ff007c0c */ /* 0x000fe2000bf05270 */
[----:B------:R-:W-:Y:S01]  /*2140*/  ULEA UR8, UR5, UR8, 0x8 ;  /* 0x0000000805087291 */ /* 0x000fe2000f8e403f */
[----:B------:R-:W-:Y:S01]  /*2150*/  CS2R R6, SRZ ;  /* 0x0000000000067805 */ /* 0x000fe2000001ff00 */
[----:B------:R2:W-:Y:S01]  /*2160*/  STL [R1+0x60], RZ ;  /* 0x000060ff01007387 */ /* 0x0005e20000100800 */
[----:B------:R-:W-:Y:S01]  /*2170*/  ULEA UR10, UR5, UR6, 0x9 ;  /* 0x00000006050a7291 */ /* 0x000fe2000f8e483f */
[----:B------:R-:W-:Y:S01]  /*2180*/  CS2R R8, SRZ ;  /* 0x0000000000087805 */ /* 0x000fe2000001ff00 */
[----:B------:R-:W-:Y:S01]  /*2190*/  UMOV UR9, 0xc0000010 ;  /* 0xc000001000097882 */ /* 0x000fe20000000000 */
[----:B------:R2:W-:Y:S01]  /*21a0*/  STL [R1+0x5c], RZ ;  /* 0x00005cff01007387 */ /* 0x0005e20000100800 */
[----:B------:R-:W-:Y:S01]  /*21b0*/  UMOV UR11, 0xc0000010 ;  /* 0xc0000010000b7882 */ /* 0x000fe20000000000 */
[----:B------:R-:W-:Y:S01]  /*21c0*/  UMOV UR6, 0x1 ;  /* 0x0000000100067882 */ /* 0x000fe20000000000 */
[----:B------:R-:W-:Y:S01]  /*21d0*/  CS2R R10, SRZ ;  /* 0x00000000000a7805 */ /* 0x000fe2000001ff00 */
[----:B------:R2:W-:Y:S01]  /*21e0*/  STL [R1+0x58], RZ ;  /* 0x000058ff01007387 */ /* 0x0005e20000100800 */
[----:B------:R-:W-:Y:S01]  /*21f0*/  CS2R R12, SRZ ;  /* 0x00000000000c7805 */ /* 0x000fe2000001ff00 */
[----:B------:R-:W-:Y:S01]  /*2200*/  QGMMA.64x256x32.F32.E5M2.E5M2 R24, gdesc[UR8], RZ, !UPT, gsb0 ;  /* 0x03e00000081879f3 */ /* 0x000fe2000c0038ff */
        /* <DEDUP_REMOVED lines=55> */
[----:B------:R-:W-:Y:S01]  /*2580*/  CS2R R224, SRZ ;  /* 0x0000000000e07805 */ /* 0x000fe2000001ff00 */
[----:B------:R-:W-:Y:S01]  /*2590*/  IMAD.MOV.U32 R226, RZ, RZ, RZ ;  /* 0x000000ffffe27224 */ /* 0x000fe200078e00ff */
[----:B------:R2:W-:Y:S04]  /*25a0*/  STL [R1+0x1c], RZ ;  /* 0x00001cff01007387 */ /* 0x0005e80000100800 */
[----:B------:R2:W-:Y:S04]  /*25b0*/  STL [R1+0x18], RZ ;  /* 0x000018ff01007387 */ /* 0x0005e80000100800 */
[----:B------:R2:W-:Y:S04]  /*25c0*/  STL [R1+0x14], RZ ;  /* 0x000014ff01007387 */ /* 0x0005e80000100800 */
[----:B------:R2:W-:Y:S04]  /*25d0*/  STL [R1+0x10], RZ ;  /* 0x000010ff01007387 */ /* 0x0005e80000100800 */
[----:B------:R2:W-:Y:S04]  /*25e0*/  STL [R1+0xc], RZ ;  /* 0x00000cff01007387 */ /* 0x0005e80000100800 */
[----:B------:R2:W-:Y:S04]  /*25f0*/  STL [R1+0x8], RZ ;  /* 0x000008ff01007387 */ /* 0x0005e80000100800 */
[----:B------:R2:W-:Y:S04]  /*2600*/  STL [R1+0x4], RZ ;  /* 0x000004ff01007387 */ /* 0x0005e80000100800 */
[----:B------:R2:W-:Y:S01]  /*2610*/  STL [R1], RZ ;  /* 0x000000ff01007387 */ /* 0x0005e20000100800 */
[----:B------:R-:W-:Y:S05]  /*2620*/  @!P0 BRA `(.L_x_23) ;  /* 0x0000000800808947 */ /* 0x000fea0003800000 */
[----:B------:R-:W-:Y:S02]  /*2630*/  WARPGROUP.DEPBAR.LE gsb0, 0x0 ;  /* 0x00008000000079c5 */ /* 0x000fe40000010000 */
[----:B------:R-:W-:-:S01]  /*2640*/  FADD R227, RZ, R122 ;  /* 0x0000007affe37221 */ /* 0x000fc20000000000 */
[----:B------:R-:W-:Y:S01]  /*2650*/  FADD R226, RZ, R24 ;  /* 0x00000018ffe27221 */ /* 0x000fe20000000000 */
[----:B------:R-:W-:-:S01]  /*2660*/  FADD R225, RZ, R25 ;  /* 0x00000019ffe17221 */ /* 0x000fc20000000000 */
[----:B------:R-:W-:Y:S01]  /*2670*/  FADD R224, RZ, R26 ;  /* 0x0000001affe07221 */ /* 0x000fe20000000000 */
[----:B------:R-:W-:-:S01]  /*2680*/  FADD R223, RZ, R27 ;  /* 0x0000001bffdf7221 */ /* 0x000fc20000000000 */
[----:B------:R0:W-:Y:S01]  /*2690*/  STL [R1], R227 ;  /* 0x000000e301007387 */ /* 0x0001e20000100800 */
[----:B------:R-:W-:-:S01]  /*26a0*/  FADD R222, RZ, R28 ;  /* 0x0000001cffde7221 */ /* 0x000fc20000000000 */
[----:B------:R-:W-:Y:S01]  /*26b0*/  FADD R221, RZ, R29 ;  /* 0x0000001dffdd7221 */ /* 0x000fe20000000000 */
[----:B------:R-:W-:-:S01]  /*26c0*/  FADD R220, RZ, R30 ;  /* 0x0000001effdc7221 */ /* 0x000fc20000000000 */
[----:B------:R-:W-:Y:S01]  /*26d0*/  FADD R219, RZ, R31 ;  /* 0x0000001fffdb7221 */ /* 0x000fe20000000000 */
[----:B------:R-:W-:-:S01]  /*26e0*/  FADD R218, RZ, R32 ;  /* 0x00000020ffda7221 */ /* 0x000fc20000000000 */
[----:B------:R-:W-:Y:S01]  /*26f0*/  FADD R217, RZ, R33 ;  /* 0x00000021ffd97221 */ /* 0x000fe20000000000 */
[----:B------:R-:W-:-:S01]  /*2700*/  FADD R216, RZ, R34 ;  /* 0x00000022ffd87221 */ /* 0x000fc20000000000 */
[----:B------:R-:W-:Y:S01]  /*2710*/  FADD R215, RZ, R35 ;  /* 0x00000023ffd77221 */ /* 0x000fe20000000000 */
[----:B------:R-:W-:-:S01]  /*2720*/  FADD R214, RZ, R36 ;  /* 0x00000024ffd67221 */ /* 0x000fc20000000000 */
[----:B0-----:R-:W-:Y:S01]  /*2730*/  FADD R227, RZ, R123 ;  /* 0x0000007bffe37221 */ /* 0x001fe20000000000 */
[----:B------:R-:W-:-:S01]  /*2740*/  FADD R213, RZ, R37 ;  /* 0x00000025ffd57221 */ /* 0x000fc20000000000 */
[----:B------:R-:W-:Y:S01]  /*2750*/  FADD R212, RZ, R38 ;  /* 0x00000026ffd47221 */ /* 0x000fe20000000000 */
[----:B------:R-:W-:-:S01]  /*2760*/  FADD R211, RZ, R39 ;  /* 0x00000027ffd37221 */ /* 0x000fc20000000000 */
[----:B------:R-:W-:Y:S01]  /*2770*/  FADD R210, RZ, R40 ;  /* 0x00000028ffd27221 */ /* 0x000fe20000000000 */
[----:B------:R0:W-:Y:S01]  /*2780*/  STL [R1+0x4], R227 ;  /* 0x000004e301007387 */ /* 0x0001e20000100800 */
        /* <DEDUP_REMOVED lines=93> */
[----:B------:R-:W-:Y:S01]  /*2d60*/  UMOV UR6, URZ ;  /* 0x0000003f00067c82 */ /* 0x000fe20008000000 */
[----:B0-----:R-:W-:-:S05]  /*2d70*/  FADD R227, RZ, R130 ;  /* 0x00000082ffe37221 */ /* 0x001fca0000000000 */
[----:B------:R0:W-:Y:S02]  /*2d80*/  STL [R1+0x20], R227 ;  /* 0x000020e301007387 */ /* 0x0001e40000100800 */
        /* <DEDUP_REMOVED lines=42> */
.L_x_23:
[----:B------:R-:W-:-:S04]  /*3030*/  UIADD3 UR16, UR5, 0x1, URZ ;  /* 0x0000000105107890 */ /* 0x000fc8000fffe03f */
[----:B------:R-:W-:-:S04]  /*3040*/  UISETP.NE.AND UP0, UPT, UR16, 0x12, UPT ;  /* 0x000000121000788c */ /* 0x000fc8000bf05270 */
[----:B------:R-:W-:Y:S02]  /*3050*/  USEL UR8, URZ, 0x1, UP0 ;  /* 0x000000013f087887 */ /* 0x000fe40008000000 */
[----:B------:R-:W-:Y:S02]  /*3060*/  USEL UR16, UR16, URZ, UP0 ;  /* 0x0000003f10107287 */ /* 0x000fe40008000000 */
[----:B------:R-:W-:-:S06]  /*3070*/  ULOP3.LUT UR8, UR4, UR8, URZ, 0x3c, !UPT ;  /* 0x0000000804087292 */ /* 0x000fcc000f8e3c3f */
[----:B0-----:R-:W-:Y:S01]  /*3080*/  IMAD.U32 R227, RZ, RZ, UR8 ;  /* 0x00000008ffe37e24 */ /* 0x001fe2000f8e00ff */
[----:B------:R-:W-:-:S06]  /*3090*/  UMOV UR8, 0x1 ;  /* 0x0000000100087882 */ /* 0x000fcc0000000000 */
.L_x_18:
[----:B------:R-:W-:-:S04]  /*30a0*/  UISETP.LT.AND UP0, UPT, UR12, 0x1, UPT ;  /* 0x000000010c00788c */ /* 0x000fc8000bf01270 */
[----:B------:R-:W-:-:S04]  /*30b0*/  USEL UR9, UR12, 0x1, UP0 ;  /* 0x000000010c097887 */ /* 0x000fc80008000000 */
[----:B------:R-:W-:-:S04]  /*30c0*/  UIADD3 UR9, UR12, -UR9, URZ ;  /* 0x800000090c097290 */ /* 0x000fc8000fffe03f */
[----:B------:R-:W-:-:S06]  /*30d0*/  UISETP.GE.AND UP0, UPT, UR9, 0x1, UPT ;  /* 0x000000010900788c */ /* 0x000fcc000bf06270 */
[----:B------:R-:W-:-:S13]  /*30e0*/  PLOP3.LUT P0, PT, PT, PT, UP0, 0x80, 0x0 ;  /* 0x000000000000781c */ /* 0x000fda0003f0f008 */
[----:B------:R-:W-:Y:S05]  /*30f0*/  @!P0 BRA `(.L_x_24) ;  /* 0x0000001000908947 */ /* 0x000fea0003800000 */
[----:B------:R-:W-:Y:S01]  /*3100*/  IMAD.U32 R228, RZ, RZ, UR9 ;  /* 0x00000009ffe47e24 */ /* 0x000fe2000f8e00ff */
[----:B------:R-:W-:Y:S01]  /*3110*/  UMOV UR17, UR5 ;  /* 0x0000000500117c82 */ /* 0x000fe20008000000 */
[----:B------:R-:W-:-:S05]  /*3120*/  ULDC UR24, c[0x0][0x50c] ;  /* 0x0001430000187ab9 */ /* 0x000fca0000000800 */
.L_x_32:
[----:B------:R-:W-:-:S06]  /*3130*/  UISETP.NE.AND UP0, UPT, UR22, 0x3, UPT ;  /* 0x000000031600788c */ /* 0x000fcc000bf05270 */
[----:B------:R-:W-:-:S13]  /*3140*/  PLOP3.LUT P1, PT, PT, PT, UP0, 0x80, 0x0 ;  /* 0x000000000000781c */ /* 0x000fda0003f2f008 */
[----:B-1---5:R-:W-:Y:S05]  /*3150*/  @!P1 BRA `(.L_x_25) ;  /* 0x0000000000049947 */ /* 0x022fea0003800000 */
[----:B------:R-:W-:Y:S01]  /*3160*/  BPT.TRAP 0x1 ;  /* 0x000000040000795c */ /* 0x000fe20000300000 */
.L_x_25:
[----:B------:R-:W0:Y:S01]  /*3170*/  S2UR UR9, SR_CgaCtaId ;  /* 0x00000000000979c3 */ /* 0x000e220000008800 */
[----:B------:R-:W-:Y:S01]  /*3180*/  UMOV UR14, 0x400 ;  /* 0x00000400000e7882 */ /* 0x000fe20000000000 */
[----:B------:R-:W-:Y:S01]  /*3190*/  SHF.L.U32 R229, R227, 0x1f, RZ ;  /* 0x0000001fe3e57819 */ /* 0x000fe200000006ff */
[----:B0-----:R-:W-:-:S04]  /*31a0*/  ULEA UR14, UR9, UR14, 0x18 ;  /* 0x0000000e090e7291 */ /* 0x001fc8000f8ec03f */
[----:B------:R-:W-:-:S09]  /*31b0*/  ULEA UR9, UR16, UR14, 0x3 ;  /* 0x0000000e10097291 */ /* 0x000fd2000f8e183f */
[----:B------:R0:W1:Y:S01]  /*31c0*/  SYNCS.PHASECHK.TRANS64.TRYWAIT P0, [UR9], R229 ;  /* 0x000000e5ff0075a7 */ /* 0x0000620008000149 */
[----:B------:R-:W-:Y:S05]  /*31d0*/  @!P1 BRA `(.L_x_26) ;  /* 0x0000000000049947 */ /* 0x000fea0003800000 */
[----:B------:R-:W-:Y:S01]  /*31e0*/  BPT.TRAP 0x1 ;  /* 0x000000040000795c */ /* 0x000fe20000300000 */
.L_x_26:
[----:B-1----:R-:W-:Y:S05]  /*31f0*/  @P0 BRA `(.L_x_27) ;  /* 0x0000000000080947 */ /* 0x002fea0003800000 */
[----:B------:R-:W1:Y:S02]  /*3200*/  SYNCS.PHASECHK.TRANS64.TRYWAIT P0, [UR9], R229 ;  /* 0x000000e5ff0075a7 */ /* 0x000e640008000149 */
[----:B-1----:R-:W-:Y:S05]  /*3210*/  @!P0 BRA `(.L_x_28) ;  /* 0x000000d800848947 */ /* 0x002fea0003800000 */
.L_x_27:
[----:B------:R-:W-:Y:S01]  /*3220*/  UIADD3 UR9, UR14, 0x12200, URZ ;  /* 0x000122000e097890 */ /* 0x000fe2000fffe03f */
[----:B------:R-:W-:Y:S01]  /*3230*/  WARPGROUP.ARRIVE ;  /* 0x00000000000079c5 */ /* 0x000fe20000000000 */
[----:B------:R-:W-:Y:S02]  /*3240*/  UISETP.NE.AND UP0, UPT, UR7, URZ, UPT ;  /* 0x0000003f0700728c */ /* 0x000fe4000bf05270 */
[----:B------:R-:W-:Y:S02]  /*3250*/  USHF.R.U32.HI UR9, URZ, 0x4, UR9 ;  /* 0x000000043f097899 */ /* 0x000fe40008011609 */
[----:B------:R-:W-:Y:S02]  /*3260*/  USEL UR8, UR8, URZ, !UP0 ;  /* 0x0000003f08087287 */ /* 0x000fe4000c000000 */
[----:B------:R-:W-:Y:S02]  /*3270*/  ULOP3.LUT UR9, UR9, 0x3fff, URZ, 0xc0, !UPT ;  /* 0x00003fff09097892 */ /* 0x000fe4000f8ec03f */
[----:B------:R-:W-:-:S02]  /*3280*/  ULOP3.LUT UR7, UR15, 0x10000, URZ, 0xfc, !UPT ;  /* 0x000100000f077892 */ /* 0x000fc4000f8efc3f */
[----:B------:R-:W-:Y:S02]  /*3290*/  ULOP3.LUT UR9, UR9, 0x10000, URZ, 0xfc, !UPT ;  /* 0x0001000009097892 */ /* 0x000fe4000f8efc3f */
[----:B------:R-:W-:Y:S02]  /*32a0*/  UISETP.NE.U32.AND UP0, UPT, UR8, URZ, UPT ;  /* 0x0000003f0800728c */ /* 0x000fe4000bf05070 */
[----:B------:R-:W-:Y:S02]  /*32b0*/  ULEA UR8, UR16, UR7, 0x8 ;  /* 0x0000000710087291 */ /* 0x000fe4000f8e403f */
[----:B------:R-:W-:Y:S01]  /*32c0*/  ULEA UR10, UR16, UR9, 0x9 ;  /* 0x00000009100a7291 */ /* 0x000fe2000f8e483f */
[----:B------:R-:W-:Y:S02]  /*32d0*/  UMOV UR11, 0xc0000010 ;  /* 0xc0000010000b7882 */ /* 0x000fe40000000000 */
[----:B------:R-:W-:Y:S01]  /*32e0*/  UMOV UR9, 0xc0000010 ;  /* 0xc000001000097882 */ /* 0x000fe20000000000 */
[----:B------:R-:W-:-:S05]  /*32f0*/  UIADD3 UR6, UR6, 0x1, URZ ;  /* 0x0000000106067890 */ /* 0x000fca000fffe03f */
[----:B------:R-:W-:Y:S01]  /*3300*/  QGMMA.64x256x32.F32.E5M2.E5M2 R24, gdesc[UR8], R24, UP0, gsb0 ;  /* 0x03e00000081879f3 */ /* 0x000fe2000b803818 */
[----:B------:R-:W-:-:S04]  /*3310*/  UISETP.NE.AND UP0, UPT, UR6, UR24, UPT ;  /* 0x000000180600728c */ /* 0x000fc8000bf05270 */
[----:B------:R-:W-:-:S06]  /*3320*/  USEL UR7, URZ, 0x1, UP0 ;  /* 0x000000013f077887 */ /* 0x000fcc0008000000 */
[----:B------:R-:W-:Y:S01]  /*3330*/  ISETP.NE.AND P0, PT, RZ, UR7, PT ;  /* 0x00000007ff007c0c */ /* 0x000fe2000bf05270 */
[----:B------:R-:W-:-:S12]  /*3340*/  WARPGROUP.DEPBAR.LE gsb0, 0x1 ;  /* 0x00008000000079c5 */ /* 0x000fd80000010100 */
[----:B------:R-:W-:Y:S05]  /*3350*/  @!P0 BRA `(.L_x_29) ;  /* 0x0000000c00808947 */ /* 0x000fea0003800000 */
[----:B------:R-:W-:Y:S02]  /*3360*/  WARPGROUP.DEPBAR.LE gsb0, 0x0 ;  /* 0x00008000000079c5 */ /* 0x000fe40000010000 */
[----:B------:R-:W-:-:S01]  /*3370*/  FADD R226, R24, R226 ;  /* 0x000000e218e27221 */ /* 0x000fc20000000000 */
[----:B------:R-:W-:Y:S01]  /*3380*/  FADD R225, R25, R225 ;  /* 0x000000e119e17221 */ /* 0x000fe20000000000 */
[----:B------:R1:W-:Y:S01]  /*3390*/  STL [R1+0x90], R227 ;  /* 0x000090e301007387 */ /* 0x0003e20000100800 */
[----:B------:R-:W-:-:S01]  /*33a0*/  FADD R224, R26, R224 ;  /* 0x000000e01ae07221 */ /* 0x000fc20000000000 */
[----:B------:R-:W-:Y:S01]  /*33b0*/  FADD R223, R27, R223 ;  /* 0x000000df1bdf7221 */ /* 0x000fe20000000000 */
[----:B------:R-:W-:-:S01]  /*33c0*/  FADD R222, R28, R222 ;  /* 0x000000de1cde7221 */ /* 0x000fc20000000000 */
[----:B------:R-:W-:Y:S01]  /*33d0*/  FADD R221, R29, R221 ;  /* 0x000000dd1ddd7221 */ /* 0x000fe20000000000 */
[----:B-1----:R-:W3:Y:S04]  /*33e0*/  LDL.LU R227, [R1+0x30] ;  /* 0x0000300001e37983 */ /* 0x002ee80000300800 */
[----:B------:R1:W-:Y:S01]  /*33f0*/  STL [R1+0x94], R226 ;  /* 0x000094e201007387 */ /* 0x0003e20000100800 */
[----:B------:R-:W-:-:S01]  /*3400*/  FADD R220, R30, R220 ;  /* 0x000000dc1edc7221 */ /* 0x000fc20000000000 */
[----:B------:R-:W-:-:S02]  /*3410*/  FADD R219, R31, R219 ;  /* 0x000000db1fdb7221 */ /* 0x000fc40000000000 */
[----:B-1----:R-:W4:Y:S04]  /*3420*/  LDL.LU R226, [R1+0x2c] ;  /* 0x00002c0001e27983 */ /* 0x002f280000300800 */
[----:B------:R1:W-:Y:S01]  /*3430*/  STL [R1+0x98], R225 ;  /* 0x000098e101007387 */ /* 0x0003e20000100800 */
[----:B------:R-:W-:-:S03]  /*3440*/  FADD R218, R32, R218 ;  /* 0x000000da20da7221 */ /* 0x000fc60000000000 */
[----:B-1----:R-:W2:Y:S04]  /*3450*/  LDL.LU R225, [R1+0x28] ;  /* 0x0000280001e17983 */ /* 0x002ea80000300800 */
        /* <DEDUP_REMOVED lines=9> */
[----:B------:R1:W-:Y:S04]  /*34f0*/  STL [R1+0xa8], R221 ;  /* 0x0000a8dd01007387 */ /* 0x0003e80000100800 */
        /* <DEDUP_REMOVED lines=12> */
[----:B-1----:R-:W2:Y:S01]  /*35c0*/  LDL.LU R215, [R1] ;  /* 0x0000000001d77983 */ /* 0x002ea20000300800 */
[----:B------:R-:W-:-:S01]  /*35d0*/  FADD R214, R36, R214 ;  /* 0x000000d624d67221 */ /* 0x000fc20000000000 */
[----:B------:R-:W-:Y:S01]  /*35e0*/  FADD R213, R37, R213 ;  /* 0x000000d525d57221 */ /* 0x000fe20000000000 */
[----:B------:R-:W-:-:S01]  /*35f0*/  FADD R212, R38, R212 ;  /* 0x000000d426d47221 */ /* 0x000fc20000000000 */
[----:B------:R-:W-:Y:S01]  /*3600*/  FADD R211, R39, R211 ;  /* 0x000000d327d37221 */ /* 0x000fe20000000000 */
[----:B------:R-:W-:-:S01]  /*3610*/  FADD R210, R40, R210 ;  /* 0x000000d228d27221 */ /* 0x000fc20000000000 */
[----:B------:R-:W-:Y:S01]  /*3620*/  STL [R1+0xc4], R214 ;  /* 0x0000c4d601007387 */ /* 0x000fe20000100800 */
        /* <DEDUP_REMOVED lines=11> */
[----:B------:R1:W-:Y:S01]  /*36e0*/  STL [R1+0xd0], R211 ;  /* 0x0000d0d301007387 */ /* 0x0003e20000100800 */
[----:B------:R-:W-:-:S01]  /*36f0*/  FADD R200, R50, R200 ;  /* 0x000000c832c87221 */ /* 0x000fc20000000000 */
[----:B------:R-:W-:Y:S01]  /*3700*/  FADD R199, R51, R199 ;  /* 0x000000c733c77221 */ /* 0x000fe20000000000 */
        /* <DEDUP_REMOVED lines=69> */
[----:B-----5:R-:W-:Y:S01]  /*3b60*/  FADD R0, R121, R0 ;  /* 0x0000000079007221 */ /* 0x020fe20000000000 */
[----:B---3--:R-:W-:-:S01]  /*3b70*/  FADD R227, R134, R227 ;  /* 0x000000e386e37221 */ /* 0x008fc20000000000 */
[----:B----4-:R-:W-:Y:S01]  /*3b80*/  FADD R226, R133, R226 ;  /* 0x000000e285e27221 */ /* 0x010fe20000000000 */
[----:B--2---:R-:W-:-:S01]  /*3b90*/  FADD R225, R132, R225 ;  /* 0x000000e184e17221 */ /* 0x004fc20000000000 */
        /* <DEDUP_REMOVED lines=9> */
[----:B------:R-:W-:-:S05]  /*3c30*/  FADD R215, R122, R215 ;  /* 0x000000d77ad77221 */ /* 0x000fca0000000000 */
[----:B------:R2:W-:Y:S04]  /*3c40*/  STL [R1], R215 ;  /* 0x000000d701007387 */ /* 0x0005e80000100800 */
[----:B------:R3:W-:Y:S04]  /*3c50*/  STL [R1+0x4], R216 ;  /* 0x000004d801007387 */ /* 0x0007e80000100800 */
        /* <DEDUP_REMOVED lines=8> */
[----:B-1----:R-:W4:Y:S04]  /*3ce0*/  LDL.LU R211, [R1+0x34] ;  /* 0x0000340001d37983 */ /* 0x002f280000300800 */
[----:B------:R1:W-:Y:S04]  /*3cf0*/  STL [R1+0x28], R225 ;  /* 0x000028e101007387 */ /* 0x0003e80000100800 */
[----:B------:R-:W4:Y:S04]  /*3d00*/  LDL.LU R212, [R1+0x38] ;  /* 0x0000380001d47983 */ /* 0x000f280000300800 */
[----:B------:R1:W-:Y:S04]  /*3d10*/  STL [R1+0x2c], R226 ;  /* 0x00002ce201007387 */ /* 0x0003e80000100800 */
[----:B------:R-:W4:Y:S04]  /*3d20*/  LDL.LU R213, [R1+0x3c] ;  /* 0x00003c0001d57983 */ /* 0x000f280000300800 */
[----:B------:R1:W-:Y:S04]  /*3d30*/  STL [R1+0x30], R227 ;  /* 0x000030e301007387 */ /* 0x0003e80000100800 */
[----:B------:R-:W4:Y:S04]  /*3d40*/  LDL.LU R214, [R1+0x40] ;  /* 0x0000400001d67983 */ /* 0x000f280000300800 */
[----:B--2---:R-:W2:Y:S04]  /*3d50*/  LDL.LU R215, [R1+0x44] ;  /* 0x0000440001d77983 */ /* 0x004ea80000300800 */
[----:B---3--:R-:W3:Y:S04]  /*3d60*/  LDL.LU R216, [R1+0x48] ;  /* 0x0000480001d87983 */ /* 0x008ee80000300800 */
[----:B----4-:R-:W4:Y:S04]  /*3d70*/  LDL.LU R217, [R1+0x4c] ;  /* 0x00004c0001d97983 */ /* 0x010f280000300800 */
[----:B0-----:R-:W4:Y:S04]  /*3d80*/  LDL.LU R218, [R1+0x50] ;  /* 0x0000500001da7983 */ /* 0x001f280000300800 */
[----:B------:R-:W4:Y:S04]  /*3d90*/  LDL.LU R219, [R1+0x54] ;  /* 0x0000540001db7983 */ /* 0x000f280000300800 */
[----:B------:R-:W4:Y:S04]  /*3da0*/  LDL.LU R220, [R1+0x58] ;  /* 0x0000580001dc7983 */ /* 0x000f280000300800 */
[----:B------:R-:W4:Y:S04]  /*3db0*/  LDL.LU R221, [R1+0x5c] ;  /* 0x00005c0001dd7983 */ /* 0x000f280000300800 */
[----:B------:R-:W4:Y:S04]  /*3dc0*/  LDL.LU R222, [R1+0x60] ;  /* 0x0000600001de7983 */ /* 0x000f280000300800 */
[----:B------:R-:W4:Y:S04]  /*3dd0*/  LDL.LU R223, [R1+0x64] ;  /* 0x0000640001df7983 */ /* 0x000f280000300800 */
[----:B------:R-:W4:Y:S04]  /*3de0*/  LDL.LU R224, [R1+0x68] ;  /* 0x0000680001e07983 */ /* 0x000f280000300800 */
[----:B-1----:R-:W4:Y:S04]  /*3df0*/  LDL.LU R225, [R1+0x6c] ;  /* 0x00006c0001e17983 */ /* 0x002f280000300800 */
[----:B------:R-:W4:Y:S04]  /*3e00*/  LDL.LU R226, [R1+0x70] ;  /* 0x0000700001e27983 */ /* 0x000f280000300800 */
[----:B------:R-:W4:Y:S01]  /*3e10*/  LDL.LU R227, [R1+0x74] ;  /* 0x0000740001e37983 */ /* 0x000f220000300800 */
[----:B------:R-:W-:-:S05]  /*3e20*/  FADD R211, R135, R211 ;  /* 0x000000d387d37221 */ /* 0x000fca0000000000 */
[----:B------:R0:W-:Y:S01]  /*3e30*/  STL [R1+0x34], R211 ;  /* 0x000034d301007387 */ /* 0x0001e20000100800 */
[----:B------:R-:W-:-:S03]  /*3e40*/  FADD R212, R136, R212 ;  /* 0x000000d488d47221 */ /* 0x000fc60000000000 */
[----:B0-----:R1:W5:Y:S01]  /*3e50*/  LDL.LU R211, [R1+0xd0] ;  /* 0x0000d00001d37983 */ /* 0x0013620000300800 */
[----:B------:R-:W-:-:S03]  /*3e60*/  FADD R213, R137, R213 ;  /* 0x000000d589d57221 */ /* 0x000fc60000000000 */
[----:B------:R0:W-:Y:S01]  /*3e70*/  STL [R1+0x38], R212 ;  /* 0x000038d401007387 */ /* 0x0001e20000100800 */
[----:B------:R-:W-:-:S01]  /*3e80*/  FADD R214, R138, R214 ;  /* 0x000000d68ad67221 */ /* 0x000fc20000000000 */
[----:B--2---:R-:W-:Y:S02]  /*3e90*/  FADD R215, R139, R215 ;  /* 0x000000d78bd77221 */ /* 0x004fe40000000000 */
[----:B0-----:R1:W5:Y:S01]  /*3ea0*/  LDL.LU R212, [R1+0xcc] ;  /* 0x0000cc0001d47983 */ /* 0x0013620000300800 */
[----:B---3--:R-:W-:-:S03]  /*3eb0*/  FADD R216, R140, R216 ;  /* 0x000000d88cd87221 */ /* 0x008fc60000000000 */
[----:B------:R0:W-:Y:S01]  /*3ec0*/  STL [R1+0x3c], R213 ;  /* 0x00003cd501007387 */ /* 0x0001e20000100800 */
[----:B----4-:R-:W-:-:S03]  /*3ed0*/  FADD R217, R141, R217 ;  /* 0x000000d98dd97221 */ /* 0x010fc60000000000 */
[----:B0-----:R1:W5:Y:S01]  /*3ee0*/  LDL.LU R213, [R1+0xc8] ;  /* 0x0000c80001d57983 */ /* 0x0013620000300800 */
[----:B------:R-:W-:-:S03]  /*3ef0*/  FADD R218, R142, R218 ;  /* 0x000000da8eda7221 */ /* 0x000fc60000000000 */
[----:B------:R0:W-:Y:S01]  /*3f00*/  STL [R1+0x40], R214 ;  /* 0x000040d601007387 */ /* 0x0001e20000100800 */
[----:B------:R-:W-:-:S01]  /*3f10*/  FADD R219, R143, R219 ;  /* 0x000000db8fdb7221 */ /* 0x000fc20000000000 */
[----:B------:R-:W-:Y:S02]  /*3f20*/  FADD R220, R144, R220 ;  /* 0x000000dc90dc7221 */ /* 0x000fe40000000000 */
[----:B0-----:R1:W5:Y:S04]  /*3f30*/  LDL.LU R214, [R1+0xc4] ;  /* 0x0000c40001d67983 */ /* 0x0013680000300800 */
[----:B------:R0:W-:Y:S01]  /*3f40*/  STL [R1+0x44], R215 ;  /* 0x000044d701007387 */ /* 0x0001e20000100800 */
[----:B------:R-:W-:-:S01]  /*3f50*/  FADD R221, R145, R221 ;  /* 0x000000dd91dd7221 */ /* 0x000fc20000000000 */
[----:B------:R-:W-:-:S02]  /*3f60*/  FADD R222, R146, R222 ;  /* 0x000000de92de7221 */ /* 0x000fc40000000000 */
[----:B0-----:R1:W5:Y:S04]  /*3f70*/  LDL.LU R215, [R1+0xc0] ;  /* 0x0000c00001d77983 */ /* 0x0013680000300800 */
[----:B------:R0:W-:Y:S01]  /*3f80*/  STL [R1+0x48], R216 ;  /* 0x000048d801007387 */ /* 0x0001e20000100800 */
[----:B------:R-:W-:-:S03]  /*3f90*/  FADD R223, R147, R223 ;  /* 0x000000df93df7221 */ /* 0x000fc60000000000 */
        /* <DEDUP_REMOVED lines=13> */
[----:B------:R0:W-:Y:S04]  /*4070*/  STL [R1+0x5c], R221 ;  /* 0x00005cdd01007387 */ /* 0x0001e80000100800 */
        /* <DEDUP_REMOVED lines=12> */
[----:B0-----:R1:W5:Y:S01]  /*4140*/  LDL.LU R227, [R1+0x90] ;  /* 0x0000900001e37983 */ /* 0x0013620000300800 */
[----:B------:R-:W-:-:S05]  /*4150*/  UMOV UR6, URZ ;  /* 0x0000003f00067c82 */ /* 0x000fca0008000000 */
.L_x_29:
[----:B------:R-:W-:Y:S05]  /*4160*/  @!P1 BRA `(.L_x_30) ;  /* 0x0000000000049947 */ /* 0x000fea0003800000 */
[----:B------:R-:W-:Y:S01]  /*4170*/  BPT.TRAP 0x1 ;  /* 0x000000040000795c */ /* 0x000fe20000300000 */
.L_x_30:
[----:B------:R3:W-:Y:S04]  /*4180*/  STL [R1+0x94], R2 ;  /* 0x0000940201007387 */ /* 0x0007e80000100800 */
[----:B---3--:R-:W3:Y:S04]  /*4190*/  LDL R2, [R1+0x78] ;  /* 0x0000780001027983 */ /* 0x008ee80000100800 */
[----:B-----5:R4:W-:Y:S04]  /*41a0*/  STL [R1+0x90], R0 ;  /* 0x0000900001007387 */ /* 0x0209e80000100800 */
[----:B----4-:R-:W4:Y:S01]  /*41b0*/  LDL R0, [R1+0x7c] ;  /* 0x00007c0001007983 */ /* 0x010f220000100800 */
[----:B0-----:R-:W-:Y:S01]  /*41c0*/  IMAD.U32 R229, RZ, RZ, UR17 ;  /* 0x00000011ffe57e24 */ /* 0x001fe2000f8e00ff */
[----:B---3--:R-:W-:-:S02]  /*41d0*/  ISETP.NE.AND P0, PT, R2, RZ, PT ;  /* 0x000000ff0200720c */ /* 0x008fc40003f05270 */
[----:B------:R0:W5:Y:S11]  /*41e0*/  LDL.LU R2, [R1+0x94] ;  /* 0x0000940001027983 */ /* 0x0001760000300800 */
[----:B------:R-:W-:-:S05]  /*41f0*/  @P0 LEA R229, R229, UR14, 0x3 ;  /* 0x0000000ee5e50c11 */ /* 0x000fca000f8e18ff */
[----:B------:R-:W-:-:S05]  /*4200*/  @P0 VIADD R229, R229, 0x90 ;  /* 0x00000090e5e50836 */ /* 0x000fca0000000000 */
[----:B----4-:R-:W-:Y:S02]  /*4210*/  @P0 PRMT R229, R0, 0x654, R229 ;  /* 0x0000065400e50816 */ /* 0x010fe400000000e5 */
[----:B------:R0:W5:Y:S01]  /*4220*/  LDL.LU R0, [R1+0x90] ;  /* 0x0000900001007983 */ /* 0x0001620000300800 */
[----:B------:R-:W-:Y:S01]  /*4230*/  UISETP.GT.U32.AND UP0, UPT, UR13, 0x1, UPT ;  /* 0x000000010d00788c */ /* 0x000fe2000bf04070 */
[----:B------:R0:W-:Y:S05]  /*4240*/  @P0 SYNCS.ARRIVE.TRANS64.RED.A1T0 RZ, [R229+URZ], RZ ;  /* 0x000000ffe5ff09a7 */ /* 0x0001ea000810043f */
[----:B------:R-:W-:-:S13]  /*4250*/  PLOP3.LUT P0, PT, PT, PT, UP0, 0x80, 0x0 ;  /* 0x000000000000781c */ /* 0x000fda0003f0f008 */
[----:B0-----:R-:W-:Y:S05]  /*4260*/  @P0 BRA `(.L_x_31) ;  /* 0x0000000000040947 */ /* 0x001fea0003800000 */
[----:B------:R-:W-:Y:S01]  /*4270*/  BPT.TRAP 0x1 ;  /* 0x000000040000795c */ /* 0x000fe20000300000 */
.L_x_31:
[----:B------:R-:W-:Y:S01]  /*4280*/  UIADD3 UR16, UR16, 0x1, URZ ;  /* 0x0000000110107890 */ /* 0x000fe2000fffe03f */
[C---:B------:R-:W-:Y:S01]  /*4290*/  ISETP.GT.AND P0, PT, R228.reuse, 0x1, PT ;  /* 0x00000001e400780c */ /* 0x040fe20003f04270 */
[----:B------:R-:W-:Y:S01]  /*42a0*/  UIADD3 UR17, UR17, 0x1, URZ ;  /* 0x0000000111117890 */ /* 0x000fe2000fffe03f */
[----:B------:R-:W-:Y:S01]  /*42b0*/  VIADD R228, R228, 0xffffffff ;  /* 0xffffffffe4e47836 */ /* 0x000fe20000000000 */
[----:B------:R-:W-:Y:S02]  /*42c0*/  UISETP.NE.AND UP0, UPT, UR16, 0x12, UPT ;  /* 0x000000121000788c */ /* 0x000fe4000bf05270 */
[----:B------:R-:W-:Y:S02]  /*42d0*/  UISETP.NE.AND UP1, UPT, UR17, 0x12, UPT ;  /* 0x000000121100788c */ /* 0x000fe4000bf25270 */
[----:B------:R-:W-:Y:S02]  /*42e0*/  USEL UR8, URZ, 0x1, UP0 ;  /* 0x000000013f087887 */ /* 0x000fe40008000000 */
[----:B------:R-:W-:-:S02]  /*42f0*/  USEL UR16, UR16, URZ, UP0 ;  /* 0x0000003f10107287 */ /* 0x000fc40008000000 */
[----:B------:R-:W-:Y:S02]  /*4300*/  USEL UR17, UR17, URZ, UP1 ;  /* 0x0000003f11117287 */ /* 0x000fe40008800000 */
[----:B------:R-:W-:Y:S01]  /*4310*/  LOP3.LUT R227, R227, UR8, RZ, 0x3c, !PT ;  /* 0x00000008e3e37c12 */ /* 0x000fe2000f8e3cff */
[----:B------:R-:W-:Y:S01]  /*4320*/  UMOV UR8, 0x1 ;  /* 0x0000000100087882 */ /* 0x000fe20000000000 */
[----:B------:R-:W-:Y:S08]  /*4330*/  @P0 BRA `(.L_x_32) ;  /* 0xffffffec007c0947 */ /* 0x000ff0000383ffff */
.L_x_24:
[----:B------:R-:W-:-:S04]  /*4340*/  UISETP.NE.AND UP0, UPT, UR6, URZ, UPT ;  /* 0x0000003f0600728c */ /* 0x000fc8000bf05270 */
[----:B------:R-:W-:-:S06]  /*4350*/  USEL UR6, URZ, 0x1, !UP0 ;  /* 0x000000013f067887 */ /* 0x000fcc000c000000 */
[----:B------:R-:W-:-:S13]  /*4360*/  ISETP.NE.AND P0, PT, RZ, UR6, PT ;  /* 0x00000006ff007c0c */ /* 0x000fda000bf05270 */
[----:B------:R-:W-:Y:S05]  /*4370*/  @!P0 BRA `(.L_x_33) ;  /* 0x0000000c00dc8947 */ /* 0x000fea0003800000 */
[----:B------:R-:W3:Y:S04]  /*4380*/  LDL.LU R227, [R1+0x74] ;  /* 0x0000740001e37983 */ /* 0x000ee80000300800 */
[----:B---3--:R0:W-:Y:S04]  /*4390*/  STL [R1+0x90], R227 ;  /* 0x000090e301007387 */ /* 0x0081e80000100800 */
[----:B0-----:R-:W3:Y:S04]  /*43a0*/  LDL.LU R227, [R1+0x70] ;  /* 0x0000700001e37983 */ /* 0x001ee80000300800 */
        /* <DEDUP_REMOVED lines=55> */
[----:B0-----:R-:W3:Y:S01]  /*4720*/  LDL.LU R227, [R1] ;  /* 0x0000000001e37983 */ /* 0x001ee20000300800 */
[----:B------:R-:W-:-:S02]  /*4730*/  WARPGROUP.DEPBAR.LE gsb0, 0x0 ;  /* 0x00008000000079c5 */ /* 0x000fc40000010000 */
[----:B------:R-:W-:Y:S01]  /*4740*/  FADD R226, R24, R226 ;  /* 0x000000e218e27221 */ /* 0x000fe20000000000 */
        /* <DEDUP_REMOVED lines=95> */
[----:B-----5:R-:W-:Y:S01]  /*4d40*/  FADD R2, R120, R2 ;  /* 0x0000000278027221 */ /* 0x020fe20000000000 */
[----:B------:R-:W-:Y:S01]  /*4d50*/  FADD R0, R121, R0 ;  /* 0x0000000079007221 */ /* 0x000fe20000000000 */
[----:B---3--:R-:W-:-:S05]  /*4d60*/  FADD R227, R122, R227 ;  /* 0x000000e37ae37221 */ /* 0x008fca0000000000 */
[----:B------:R0:W-:Y:S04]  /*4d70*/  STL [R1], R227 ;  /* 0x000000e301007387 */ /* 0x0001e80000100800 */
[----:B0-----:R-:W3:Y:S02]  /*4d80*/  LDL.LU R227, [R1+0x100] ;  /* 0x0001000001e37983 */ /* 0x001ee40000300800 */
[----:B---3--:R-:W-:-:S05]  /*4d90*/  FADD R227, R123, R227 ;  /* 0x000000e37be37221 */ /* 0x008fca0000000000 */
[----:B------:R0:W-:Y:S04]  /*4da0*/  STL [R1+0x4], R227 ;  /* 0x000004e301007387 */ /* 0x0001e80000100800 */
        /* <DEDUP_REMOVED lines=83> */
[----:B------:R0:W-:Y:S02]  /*52e0*/  STL [R1+0x74], R227 ;  /* 0x000074e301007387 */ /* 0x0001e40000100800 */
.L_x_33:
[----:B------:R-:W-:Y:S02]  /*52f0*/  WARPGROUP.DEPBAR.LE gsb0, 0x0 ;  /* 0x00008000000079c5 */ /* 0x000fe40000010000 */
[----:B------:R-:W3:Y:S02]  /*5300*/  LDC R24, c[0x0][0x28c] ;  /* 0x0000a300ff187b82 */ /* 0x000ee40000000800 */
[----:B---3--:R-:W-:-:S13]  /*5310*/  ISETP.GE.AND P0, PT, R24, 0x1, PT ;  /* 0x000000011800780c */ /* 0x008fda0003f06270 */
[----:B------:R-:W-:Y:S05]  /*5320*/  @!P0 BRA `(.L_x_34) ;  /* 0x0000000000648947 */ /* 0x000fea0003800000 */
[----:B------:R-:W-:-:S06]  /*5330*/  UISETP.NE.AND UP0, UPT, UR22, 0x3, UPT ;  /* 0x000000031600788c */ /* 0x000fcc000bf05270 */
[----:B------:R-:W-:-:S13]  /*5340*/  PLOP3.LUT P0, PT, PT, PT, UP0, 0x80, 0x0 ;  /* 0x000000000000781c */ /* 0x000fda0003f0f008 */
[----:B------:R-:W-:Y:S05]  /*5350*/  @!P0 BRA `(.L_x_35) ;  /* 0x0000000000048947 */ /* 0x000fea0003800000 */
[----:B------:R-:W-:Y:S01]  /*5360*/  BPT.TRAP 0x1 ;  /* 0x000000040000795c */ /* 0x000fe20000300000 */
.L_x_35:
[----:B0-----:R-:W3:Y:S01]  /*5370*/  LDL R227, [R1+0x78] ;  /* 0x0000780001e37983 */ /* 0x001ee20000100800 */
[----:B------:R-:W-:Y:S01]  /*5380*/  BSSY B0, `(.L_x_36) ;  /* 0x000000f000007945 */ /* 0x000fe20003800000 */
[----:B---3--:R-:W-:-:S13]  /*5390*/  ISETP.NE.AND P0, PT, R227, RZ, PT ;  /* 0x000000ffe300720c */ /* 0x008fda0003f05270 */
[----:B------:R-:W-:Y:S05]  /*53a0*/  @!P0 BRA `(.L_x_37) ;  /* 0x0000000000308947 */ /* 0x000fea0003800000 */
[----:B------:R-:W3:Y:S01]  /*53b0*/  LDL R227, [R1+0x7c] ;  /* 0x00007c0001e37983 */ /* 0x000ee20000100800 */
[----:B------:R-:W-:-:S04]  /*53c0*/  UISETP.LT.AND UP0, UPT, UR12, 0x1, UPT ;  /* 0x000000010c00788c */ /* 0x000fc8000bf01270 */
[----:B------:R-:W-:-:S04]  /*53d0*/  USEL UR8, UR12, 0x1, UP0 ;  /* 0x000000010c087887 */ /* 0x000fc80008000000 */
[----:B------:R-:W-:-:S04]  /*53e0*/  UIADD3 UR8, UR5, UR12, -UR8 ;  /* 0x0000000c05087290 */ /* 0x000fc8000fffe808 */
[----:B------:R-:W-:-:S04]  /*53f0*/  UIMAD.WIDE.U32 UR6, UR8, 0x38e38e39, URZ ;  /* 0x38e38e39080678a5 */ /* 0x000fc8000f8e003f */
[----:B------:R-:W-:-:S04]  /*5400*/  USHF.R.U32.HI UR6, URZ, 0x2, UR7 ;  /* 0x000000023f067899 */ /* 0x000fc80008011607 */
[----:B------:R-:W-:-:S04]  /*5410*/  UIMAD UR8, UR6, -0x12, UR8 ;  /* 0xffffffee060878a4 */ /* 0x000fc8000f8e0208 */
[----:B------:R-:W-:-:S04]  /*5420*/  ULEA UR8, UR8, UR14, 0x3 ;  /* 0x0000000e08087291 */ /* 0x000fc8000f8e183f */
[----:B------:R-:W-:-:S06]  /*5430*/  UIADD3 UR8, UR8, 0x90, URZ ;  /* 0x0000009008087890 */ /* 0x000fcc000fffe03f */
[----:B------:R-:W-:-:S05]  /*5440*/  IMAD.U32 R24, RZ, RZ, UR8 ;  /* 0x00000008ff187e24 */ /* 0x000fca000f8e00ff */
[----:B---3--:R-:W-:-:S04]  /*5450*/  PRMT R24, R227, 0x654, R24 ;  /* 0x00000654e3187816 */ /* 0x008fc80000000018 */
[----:B------:R0:W-:Y:S03]  /*5460*/  SYNCS.ARRIVE.TRANS64.RED.A1T0 RZ, [R24+URZ], RZ ;  /* 0x000000ff18ff79a7 */ /* 0x0001e6000810043f */
.L_x_37:
[----:B------:R-:W-:Y:S05]  /*5470*/  BSYNC B0 ;  /* 0x0000000000007941 */ /* 0x000fea0003800000 */
.L_x_36:
[----:B------:R-:W-:-:S06]  /*5480*/  UISETP.GT.U32.AND UP0, UPT, UR13, 0x1, UPT ;  /* 0x000000010d00788c */ /* 0x000fcc000bf04070 */
[----:B------:R-:W-:-:S13]  /*5490*/  PLOP3.LUT P0, PT, PT, PT, UP0, 0x80, 0x0 ;  /* 0x000000000000781c */ /* 0x000fda0003f0f008 */
[----:B------:R-:W-:Y:S05]  /*54a0*/  @P0 BRA `(.L_x_34) ;  /* 0x0000000000040947 */ /* 0x000fea0003800000 */
[----:B------:R-:W-:Y:S01]  /*54b0*/  BPT.TRAP 0x1 ;  /* 0x000000040000795c */ /* 0x000fe20000300000 */
.L_x_34:
[----:B-----5:R3:W-:Y:S01]  /*54c0*/  STL [R1+0x94], R2 ;  /* 0x0000940201007387 */ /* 0x0207e20000100800 */
[----:B------:R-:W4:Y:S01]  /*54d0*/  LDC R28, c[0x0][0x288] ;  /* 0x0000a200ff1c7b82 */ /* 0x000f220000000800 */
[----:B------:R-:W-:Y:S02]  /*54e0*/  UIADD3 UR9, UR12, UR5, URZ ;  /* 0x000000050c097290 */ /* 0x000fe4000fffe03f */
[----:B------:R0:W-:Y:S01]  /*54f0*/  STL [R1+0x90], R0 ;  /* 0x0000900001007387 */ /* 0x0001e20000100800 */
[----:B------:R-:W-:Y:S01]  /*5500*/  USHF.R.S32.HI UR10, URZ, 0x1f, UR23 ;  /* 0x0000001f3f0a7899 */ /* 0x000fe20008011417 */
[----:B------:R-:W-:Y:S01]  /*5510*/  ULDC.64 UR14, c[0x0][0x5d0] ;  /* 0x00017400000e7ab9 */ /* 0x000fe20000000a00 */
[----:B------:R-:W-:Y:S01]  /*5520*/  ULDC UR11, c[0x0][0x284] ;  /* 0x0000a100000b7ab9 */ /* 0x000fe20000000800 */
[----:B---3--:R-:W3:Y:S01]  /*5530*/  S2R R2, SR_TID.X ;  /* 0x0000000000027919 */ /* 0x008ee20000002100 */
[----:B0-----:R-:W2:Y:S04]  /*5540*/  LDL.LU R0, [R1+0x88] ;  /* 0x0000880001007983 */ /* 0x001ea80000300800 */
[----:B------:R-:W4:Y:S01]  /*5550*/  LDL.LU R227, [R1+0x8c] ;  /* 0x00008c0001e37983 */ /* 0x000f220000300800 */
[----:B------:R-:W-:-:S02]  /*5560*/  UISETP.GT.U32.AND UP0, UPT, UR9, 0x11, UPT ;  /* 0x000000110900788c */ /* 0x000fc4000bf04070 */
[----:B------:R-:W-:Y:S01]  /*5570*/  UISETP.GE.U32.AND UP1, UPT, UR12, 0x12, UPT ;  /* 0x000000120c00788c */ /* 0x000fe2000bf26070 */
[--C-:B---3--:R-:W-:Y:S02]  /*5580*/  SHF.R.U32.HI R24, RZ, 0x2, R2.reuse ;  /* 0x00000002ff187819 */ /* 0x108fe40000011602 */
[----:B------:R-:W-:Y:S02]  /*5590*/  LOP3.LUT R26, R2, 0x60, RZ, 0xc0, !PT ;  /* 0x00000060021a7812 */ /* 0x000fe400078ec0ff */
[----:B------:R-:W-:Y:S02]  /*55a0*/  SHF.R.U32.HI R27, RZ, 0x7, R2 ;  /* 0x00000007ff1b7819 */ /* 0x000fe40000011602 */
[----:B------:R-:W-:Y:S02]  /*55b0*/  LOP3.LUT R25, R24, 0x7, RZ, 0xc0, !PT ;  /* 0x0000000718197812 */ /* 0x000fe400078ec0ff */
[----:B------:R-:W-:Y:S02]  /*55c0*/  SHF.R.U32.HI R26, RZ, 0x1, R26 ;  /* 0x00000001ff1a7819 */ /* 0x000fe4000001161a */
[----:B------:R-:W-:-:S02]  /*55d0*/  LOP3.LUT R24, R27, 0x1, RZ, 0xc0, !PT ;  /* 0x000000011b187812 */ /* 0x000fc400078ec0ff */
[----:B------:R-:W-:-:S03]  /*55e0*/  IADD3 R29, RZ, -R26, -R25 ;  /* 0x8000001aff1d7210 */ /* 0x000fc60007ffe819 */
[C---:B------:R-:W-:Y:S02]  /*55f0*/  IMAD.SHL.U32 R30, R24.reuse, 0x40, RZ ;  /* 0x00000040181e7824 */ /* 0x040fe400078e00ff */
[----:B------:R-:W-:Y:S02]  /*5600*/  IMAD R29, R24, -0x40, R29 ;  /* 0xffffffc0181d7824 */ /* 0x000fe400078e021d */
[----:B------:R-:W-:Y:S01]  /*5610*/  IMAD.SHL.U32 R24, R2, 0x2, RZ ;  /* 0x0000000202187824 */ /* 0x000fe200078e00ff */
[----:B------:R-:W-:-:S04]  /*5620*/  LOP3.LUT R27, R30, 0x40, R25, 0xe2, !PT ;  /* 0x000000401e1b7812 */ /* 0x000fc800078ee219 */
[----:B------:R-:W-:Y:S02]  /*5630*/  LOP3.LUT R30, R24, 0x6, RZ, 0xc0, !PT ;  /* 0x00000006181e7812 */ /* 0x000fe400078ec0ff */
[----:B------:R-:W-:Y:S02]  /*5640*/  LOP3.LUT R24, R2, 0x3, RZ, 0xc0, !PT ;  /* 0x0000000302187812 */ /* 0x000fe400078ec0ff */
[----:B------:R0:W5:Y:S01]  /*5650*/  LDL.LU R2, [R1+0x94] ;  /* 0x0000940001027983 */ /* 0x0001620000300800 */
[----:B------:R-:W-:Y:S01]  /*5660*/  UIMAD.WIDE.U32 UR6, UR9, 0x38e38e39, URZ ;  /* 0x38e38e39090678a5 */ /* 0x000fe2000f8e003f */
[----:B--2---:R-:W-:Y:S01]  /*5670*/  PRMT R30, R30, 0x6540, R0 ;  /* 0x000065401e1e7816 */ /* 0x004fe20000000000 */
[----:B------:R-:W-:Y:S02]  /*5680*/  IMAD.SHL.U32 R35, R0, 0x100, RZ ;  /* 0x0000010000237824 */ /* 0x000fe400078e00ff */
[----:B------:R0:W5:Y:S01]  /*5690*/  LDL.LU R0, [R1+0x90] ;  /* 0x0000900001007983 */ /* 0x0001620000300800 */
[----:B----4-:R-:W-:Y:S01]  /*56a0*/  IMAD R34, R24, -0x2, R28 ;  /* 0xfffffffe18227824 */ /* 0x010fe200078e021c */
[----:B------:R-:W-:Y:S01]  /*56b0*/  UIMAD UR5, UR10, UR14, URZ ;  /* 0x0000000e0a0572a4 */ /* 0x000fe2000f8e023f */
[----:B------:R-:W-:Y:S01]  /*56c0*/  ISETP.GE.AND P0, PT, R35, R28, PT ;  /* 0x0000001c2300720c */ /* 0x000fe20003f06270 */
[C---:B------:R-:W-:Y:S01]  /*56d0*/  IMAD.SHL.U32 R28, R227.reuse, 0x80, RZ ;  /* 0x00000080e31c7824 */ /* 0x040fe200078e00ff */
[----:B------:R-:W-:Y:S01]  /*56e0*/  UISETP.LT.U32.AND UP0, UPT, UR12, 0x12, UP0 ;  /* 0x000000120c00788c */ /* 0x000fe20008701070 */
[--C-:B------:R-:W-:Y:S01]  /*56f0*/  SHF.R.S32.HI R31, RZ, 0x1f, R30.reuse ;  /* 0x0000001fff1f7819 */ /* 0x100fe2000001141e */
[----:B------:R-:W-:Y:S01]  /*5700*/  UIMAD UR8, UR23, UR15, UR5 ;  /* 0x0000000f170872a4 */ /* 0x000fe2000f8e0205 */
[----:B------:R-:W-:Y:S01]  /*5710*/  IMAD.U32 R25, RZ, RZ, UR14 ;  /* 0x0000000eff197e24 */ /* 0x000fe2000f8e00ff */
[C---:B------:R-:W-:Y:S01]  /*5720*/  ISETP.GE.OR P0, PT, R28.reuse, UR11, P0 ;  /* 0x0000000b1c007c0c */ /* 0x040fe20008706670 */
[----:B------:R-:W-:Y:S01]  /*5730*/  USEL UR5, URZ, 0x1, !UP0 ;  /* 0x000000013f057887 */ /* 0x000fe2000c000000 */
[----:B------:R-:W-:Y:S01]  /*5740*/  IMAD.WIDE R32, R227, 0x80, RZ ;  /* 0x00000080e3207825 */ /* 0x000fe200078e02ff */
[----:B------:R-:W-:Y:S01]  /*5750*/  USHF.R.U32.HI UR6, URZ, 0x2, UR7 ;  /* 0x000000023f067899 */ /* 0x000fe20008011607 */
[----:B------:R-:W-:Y:S01]  /*5760*/  IADD3 R38, -R28, UR11, R29 ;  /* 0x0000000b1c267c10 */ /* 0x000fe2000fffe11d */
[----:B------:R-:W-:Y:S01]  /*5770*/  ULOP3.LUT UR4, UR4, UR5, URZ, 0x3c, !UPT ;  /* 0x0000000504047292 */ /* 0x000fe2000f8e3c3f */
[----:B------:R-:W-:Y:S01]  /*5780*/  IMAD.WIDE.U32 R24, R25, UR23, R30 ;  /* 0x0000001719187c25 */ /* 0x000fe2000f8e001e */
[----:B------:R-:W-:Y:S01]  /*5790*/  UIMAD UR5, UR6, -0x12, UR9 ;  /* 0xffffffee060578a4 */ /* 0x000fe2000f8e0209 */
[----:B------:R-:W-:Y:S01]  /*57a0*/  LOP3.LUT R39, R32, R27, R26, 0xfe, !PT ;  /* 0x0000001b20277212 */ /* 0x000fe200078efe1a */
[----:B------:R-:W-:Y:S01]  /*57b0*/  @UP1 ULOP3.LUT UR4, UR4, 0x1, UR6, 0x78, !UPT ;  /* 0x0000000104041892 */ /* 0x000fe2000f8e7806 */
[----:B------:R-:W-:-:S02]  /*57c0*/  VIADD R25, R25, UR8 ;  /* 0x0000000819197c36 */ /* 0x000fc40008000000 */
[----:B------:R-:W-:Y:S02]  /*57d0*/  IMAD.IADD R35, R34, 0x1, -R35 ;  /* 0x0000000122237824 */ /* 0x000fe400078e0a23 */
[----:B------:R-:W-:Y:S01]  /*57e0*/  IMAD.MOV.U32 R34, RZ, RZ, -0x1 ;  /* 0xffffffffff227424 */ /* 0x000fe200078e00ff */
[----:B0-----:R-:W-:Y:S06]  /*57f0*/  @P0 BRA `(.L_x_38) ;  /* 0x0000008c00980947 */ /* 0x001fec0003800000 */
[----:B------:R-:W0:Y:S01]  /*5800*/  LDC.64 R28, c[0x0][0x5c8] ;  /* 0x00017200ff1c7b82 */ /* 0x000e220000000a00 */
[----:B------:R-:W-:Y:S01]  /*5810*/  ULDC.64 UR6, c[0x0][0x5c0] ;  /* 0x0001700000067ab9 */ /* 0x000fe20000000a00 */
[----:B------:R-:W-:Y:S01]  /*5820*/  BSSY B0, `(.L_x_38) ;  /* 0x00008e3000007945 */ /* 0x000fe20003800000 */
[-C--:B0-----:R-:W-:Y:S02]  /*5830*/  IMAD R26, R33, R28.reuse, RZ ;  /* 0x0000001c211a7224 */ /* 0x081fe400078e02ff */
[----:B------:R-:W-:-:S04]  /*5840*/  IMAD.WIDE.U32 R24, R39, R28, R24 ;  /* 0x0000001c27187225 */ /* 0x000fc800078e0018 */
[----:B------:R-:W-:Y:S01]  /*5850*/  IMAD R27, R39, R29, R26 ;  /* 0x0000001d271b7224 */ /* 0x000fe200078e021a */
[----:B------:R-:W-:Y:S02]  /*5860*/  LEA R26, P0, R28, R24, 0x3 ;  /* 0x000000181c1a7211 */ /* 0x000fe400078018ff */
[----:B------:R-:W-:Y:S01]  /*5870*/  IADD3 R24, P1, R24, UR6, RZ ;  /* 0x0000000618187c10 */ /* 0x000fe2000ff3e0ff */
[----:B------:R-:W-:Y:S01]  /*5880*/  IMAD.IADD R27, R25, 0x1, R27 ;  /* 0x00000001191b7824 */ /* 0x000fe200078e021b */
[----:B------:R-:W-:-:S04]  /*5890*/  IADD3 R26, P3, R26, UR6, RZ ;  /* 0x000000061a1a7c10 */ /* 0x000fc8000ff7e0ff */
[----:B------:R-:W-:Y:S02]  /*58a0*/  LEA.HI.X R28, R28, R27, R29, 0x3, P0 ;  /* 0x0000001b1c1c7211 */ /* 0x000fe400000f1c1d */
[----:B------:R-:W-:Y:S02]  /*58b0*/  FSETP.NEU.AND P0, PT, RZ, UR21, PT ;  /* 0x00000015ff007c0b */ /* 0x000fe4000bf0d000 */
[----:B------:R-:W-:Y:S02]  /*58c0*/  IADD3.X R25, R27, UR7, RZ, P1, !PT ;  /* 0x000000071b197c10 */ /* 0x000fe40008ffe4ff */
[----:B------:R-:W-:-:S09]  /*58d0*/  IADD3.X R27, R28, UR7, RZ, P3, !PT ;  /* 0x000000071c1b7c10 */ /* 0x000fd20009ffe4ff */
[----:B------:R-:W-:Y:S05]  /*58e0*/  @!P0 BRA `(.L_x_39) ;  /* 0x0000006800d88947 */ /* 0x000fea0003800000 */
[----:B------:R-:W-:Y:S01]  /*58f0*/  ULDC.64 UR8, c[0x0][0x5b8] ;  /* 0x00016e0000087ab9 */ /* 0x000fe20000000a00 */
[----:B------:R-:W-:Y:S01]  /*5900*/  ISETP.GE.AND P0, PT, R38, 0x1, PT ;  /* 0x000000012600780c */ /* 0x000fe20003f06270 */
[----:B------:R-:W-:Y:S02]  /*5910*/  UIMAD UR6, UR10, UR8, URZ ;  /* 0x000000080a0672a4 */ /* 0x000fe4000f8e023f */
[----:B------:R-:W-:Y:S01]  /*5920*/  IMAD.U32 R29, RZ, RZ, UR8 ;  /* 0x00000008ff1d7e24 */ /* 0x000fe2000f8e00ff */
[----:B------:R-:W-:Y:S01]  /*5930*/  BSSY B1, `(.L_x_40) ;  /* 0x000000f000017945 */ /* 0x000fe20003800000 */
[----:B------:R-:W-:Y:S01]  /*5940*/  ISETP.LT.OR P4, PT, R35, 0x1, !P0 ;  /* 0x000000012300780c */ /* 0x000fe20004781670 */
[----:B------:R-:W-:Y:S02]  /*5950*/  UIMAD UR6, UR23, UR9, UR6 ;  /* 0x00000009170672a4 */ /* 0x000fe4000f8e0206 */
[----:B------:R-:W-:Y:S01]  /*5960*/  IMAD.WIDE.U32 R30, R29, UR23, R30 ;  /* 0x000000171d1e7c25 */ /* 0x000fe2000f8e001e */
[----:B------:R-:W-:-:S03]  /*5970*/  ULDC.64 UR8, c[0x0][0x5a8] ;  /* 0x00016a0000087ab9 */ /* 0x000fc60000000a00 */
[----:B------:R-:W-:Y:S01]  /*5980*/  VIADD R31, R31, UR6 ;  /* 0x000000061f1f7c36 */ /* 0x000fe20008000000 */
[----:B------:R-:W-:Y:S02]  /*5990*/  ULDC.64 UR6, c[0x0][0x5b0] ;  /* 0x00016c0000067ab9 */ /* 0x000fe40000000a00 */
[----:B------:R-:W-:Y:S02]  /*59a0*/  IMAD R36, R33, UR6, RZ ;  /* 0x0000000621247c24 */ /* 0x000fe4000f8e02ff */
[----:B------:R-:W-:-:S04]  /*59b0*/  IMAD.WIDE.U32 R28, R39, UR6, R30 ;  /* 0x00000006271c7c25 */ /* 0x000fc8000f8e001e */
[--C-:B------:R-:W-:Y:S01]  /*59c0*/  IMAD R37, R39, UR7, R36.reuse ;  /* 0x0000000727257c24 */ /* 0x100fe2000f8e0224 */
[----:B------:R-:W-:Y:S02]  /*59d0*/  IADD3 R28, P1, R28, UR8, RZ ;  /* 0x000000081c1c7c10 */ /* 0x000fe4000ff3e0ff */
[----:B------:R-:W-:Y:S02]  /*59e0*/  PRMT R36, RZ, 0x7610, R36 ;  /* 0x00007610ff247816 */ /* 0x000fe40000000024 */
[----:B------:R-:W-:Y:S01]  /*59f0*/  IADD3.X R29, R29, UR9, R37, P1, !PT ;  /* 0x000000091d1d7c10 */ /* 0x000fe20008ffe425 */
[----:B------:R-:W-:Y:S08]  /*5a00*/  @P4 BRA `(.L_x_41) ;  /* 0x0000000000044947 */ /* 0x000ff00003800000 */
[----:B------:R0:W5:Y:S02]  /*5a10*/  LDG.E.U8 R36, desc[UR18][R28.64] ;  /* 0x000000121c247981 */ /* 0x000164000c1e1100 */
.L_x_41:
[----:B------:R-:W-:Y:S05]  /*5a20*/  BSYNC B1 ;  /* 0x0000000000017941 */ /* 0x000fea0003800000 */
.L_x_40:
[----:B-----5:R-:W-:Y:S01]  /*5a30*/  LOP3.LUT R36, R36, 0xff, RZ, 0xc0, !PT ;  /* 0x000000ff24247812 */ /* 0x020fe200078ec0ff */
[----:B------:R-:W-:Y:S01]  /*5a40*/  BSSY B1, `(.L_x_42) ;  /* 0x000000b000017945 */ /* 0x000fe20003800000 */
[----:B------:R-:W-:Y:S02]  /*5a50*/  ISETP.LT.OR P3, PT, R35, 0x2, !P0 ;  /* 0x000000022300780c */ /* 0x000fe40004761670 */
[----:B------:R-:W-:-:S05]  /*5a60*/  F2FP.F16.E5M2.UNPACK_B R36, R36 ;  /* 0x00000024ff24723e */ /* 0x000fca00020004ff */
[----:B------:R-:W-:-:S05]  /*5a70*/  HADD2.F32 R36, -RZ, R36.H0_H0 ;  /* 0x20000024ff247230 */ /* 0x000fca0000004100 */
[----:B------:R-:W-:Y:S01]  /*5a80*/  FMUL R37, R36, UR21 ;  /* 0x0000001524257c20 */ /* 0x000fe20008400000 */
[----:B------:R-:W-:-:S03]  /*5a90*/  PRMT R36, RZ, 0x7610, R36 ;  /* 0x00007610ff247816 */ /* 0x000fc60000000024 */
[----:B------:R-:W-:-:S05]  /*5aa0*/  FFMA R37, R226, UR20, R37 ;  /* 0x00000014e2257c23 */ /* 0x000fca0008000025 */
[----:B------:R-:W-:-:S05]  /*5ab0*/  F2FP.SATFINITE.E5M2.F32.PACK_AB_MERGE_C R37, RZ, R37, RZ ;  /* 0x00000025ff25723e */ /* 0x000fca00048060ff */
[----:B------:R2:W-:Y:S01]  /*5ac0*/  @!P4 STG.E.U8 desc[UR18][R24.64], R37 ;  /* 0x000000251800c986 */ /* 0x0005e2000c101112 */
[----:B------:R-:W-:Y:S05]  /*5ad0*/  @P3 BRA `(.L_x_43) ;  /* 0x0000000000043947 */ /* 0x000fea0003800000 */
[----:B------:R3:W5:Y:S02]  /*5ae0*/  LDG.E.U8 R36, desc[UR18][R28.64+0x1] ;  /* 0x000001121c247981 */ /* 0x000764000c1e1100 */
.L_x_43:
[----:B------:R-:W-:Y:S05]  /*5af0*/  BSYNC B1 ;  /* 0x0000000000017941 */ /* 0x000fea0003800000 */
.L_x_42:
[----:B-----5:R-:W-:Y:S01]  /*5b00*/  LOP3.LUT R36, R36, 0xff, RZ, 0xc0, !PT ;  /* 0x000000ff24247812 */ /* 0x020fe200078ec0ff */
[----:B------:R-:W-:Y:S01]  /*5b10*/  BSSY B1, `(.L_x_44) ;  /* 0x0000013000017945 */ /* 0x000fe20003800000 */
[----:B--2---:R-:W-:Y:S02]  /*5b20*/  IADD3 R37, P1, R39, 0x8, RZ ;  /* 0x0000000827257810 */ /* 0x004fe40007f3e0ff */
[----:B------:R-:W-:-:S03]  /*5b30*/  F2FP.F16.E5M2.UNPACK_B R36, R36 ;  /* 0x00000024ff24723e */ /* 0x000fc600020004ff */
[----:B------:R-:W-:Y:S01]  /*5b40*/  IMAD.X R32, RZ, RZ, R33, P1 ;  /* 0x000000ffff207224 */ /* 0x000fe200008e0621 */
[----:B------:R-:W-:Y:S01]  /*5b50*/  ISETP.GE.AND P1, PT, R38, 0x9, PT ;  /* 0x000000092600780c */ /* 0x000fe20003f26270 */
[----:B------:R-:W-:Y:S02]  /*5b60*/  HADD2.F32 R36, -RZ, R36.H0_H0 ;  /* 0x20000024ff247230 */ /* 0x000fe40000004100 */
[----:B------:R-:W-:Y:S01]  /*5b70*/  IMAD R32, R32, UR6, RZ ;  /* 0x0000000620207c24 */ /* 0x000fe2000f8e02ff */
[----:B------:R-:W-:Y:S01]  /*5b80*/  ISETP.LT.OR P5, PT, R35, 0x1, !P1 ;  /* 0x000000012300780c */ /* 0x000fe20004fa1670 */
[----:B------:R-:W-:-:S04]  /*5b90*/  IMAD.WIDE.U32 R30, R37, UR6, R30 ;  /* 0x00000006251e7c25 */ /* 0x000fc8000f8e001e */
[----:B------:R-:W-:Y:S01]  /*5ba0*/  FMUL R36, R36, UR21 ;  /* 0x0000001524247c20 */ /* 0x000fe20008400000 */
[----:B------:R-:W-:-:S03]  /*5bb0*/  IMAD R37, R37, UR7, R32 ;  /* 0x0000000725257c24 */ /* 0x000fc6000f8e0220 */
[----:B------:R-:W-:Y:S01]  /*5bc0*/  FFMA R36, R225, UR20, R36 ;  /* 0x00000014e1247c23 */ /* 0x000fe20008000024 */
[----:B------:R-:W-:Y:S02]  /*5bd0*/  IADD3 R30, P4, R30, UR8, RZ ;  /* 0x000000081e1e7c10 */ /* 0x000fe4000ff9e0ff */
[----:B------:R-:W-:Y:S02]  /*5be0*/  PRMT R32, RZ, 0x7610, R32 ;  /* 0x00007610ff207816 */ /* 0x000fe40000000020 */
[----:B------:R-:W-:Y:S02]  /*5bf0*/  F2FP.SATFINITE.E5M2.F32.PACK_AB_MERGE_C R33, RZ, R36, RZ ;  /* 0x00000024ff21723e */ /* 0x000fe400048060ff */
[----:B------:R-:W-:-:S03]  /*5c00*/  IADD3.X R31, R31, UR9, R37, P4, !PT ;  /* 0x000000091f1f7c10 */ /* 0x000fc6000a7fe425 */
[----:B------:R2:W-:Y:S01]  /*5c10*/  @!P3 STG.E.U8 desc[UR18][R24.64+0x1], R33 ;  /* 0x000001211800b986 */ /* 0x0005e2000c101112 */
[----:B------:R-:W-:Y:S05]  /*5c20*/  @P5 BRA `(.L_x_45) ;  /* 0x0000000000045947 */ /* 0x000fea0003800000 */
[----:B------:R4:W5:Y:S02]  /*5c30*/  LDG.E.U8 R32, desc[UR18][R30.64] ;  /* 0x000000121e207981 */ /* 0x000964000c1e1100 */
.L_x_45:
[----:B------:R-:W-:Y:S05]  /*5c40*/  BSYNC B1 ;  /* 0x0000000000017941 */ /* 0x000fea0003800000 */
.L_x_44:
[----:B-----5:R-:W-:Y:S01]  /*5c50*/  LOP3.LUT R32, R32, 0xff, RZ, 0xc0, !PT ;  /* 0x000000ff20207812 */ /* 0x020fe200078ec0ff */
[----:B------:R-:W-:Y:S01]  /*5c60*/  BSSY B1, `(.L_x_46) ;  /* 0x000000b000017945 */ /* 0x000fe20003800000 */
[----:B------:R-:W-:Y:S02]  /*5c70*/  ISETP.LT.OR P3, PT, R35, 0x2, !P1 ;  /* 0x000000022300780c */ /* 0x000fe40004f61670 */
[----:B------:R-:W-:-:S05]  /*5c80*/  F2FP.F16.E5M2.UNPACK_B R32, R32 ;  /* 0x00000020ff20723e */ /* 0x000fca00020004ff */
[----:B------:R-:W-:-:S05]  /*5c90*/  HADD2.F32 R32, -RZ, R32.H0_H0 ;  /* 0x20000020ff207230 */ /* 0x000fca0000004100 */
[----:B--2---:R-:W-:Y:S01]  /*5ca0*/  FMUL R33, R32, UR21 ;  /* 0x0000001520217c20 */ /* 0x004fe20008400000 */
[----:B------:R-:W-:-:S03]  /*5cb0*/  PRMT R32, RZ, 0x7610, R32 ;  /* 0x00007610ff207816 */ /* 0x000fc60000000020 */
[----:B------:R-:W-:-:S05]  /*5cc0*/  FFMA R33, R224, UR20, R33 ;  /* 0x00000014e0217c23 */ /* 0x000fca0008000021 */
[----:B------:R-:W-:-:S05]  /*5cd0*/  F2FP.SATFINITE.E5M2.F32.PACK_AB_MERGE_C R33, RZ, R33, RZ ;  /* 0x00000021ff21723e */ /* 0x000fca00048060ff */
[----:B------:R2:W-:Y:S01]  /*5ce0*/  @!P5 STG.E.U8 desc[UR18][R26.64], R33 ;  /* 0x000000211a00d986 */ /* 0x0005e2000c101112 */
[----:B------:R-:W-:Y:S05]  /*5cf0*/  @P3 BRA `(.L_x_47) ;  /* 0x0000000000043947 */ /* 0x000fea0003800000 */
[----:B------:R0:W5:Y:S02]  /*5d00*/  LDG.E.U8 R32, desc[UR18][R30.64+0x1] ;  /* 0x000001121e207981 */ /* 0x000164000c1e1100 */
.L_x_47:
[----:B------:R-:W-:Y:S05]  /*5d10*/  BSYNC B1 ;  /* 0x0000000000017941 */ /* 0x000fea0003800000 */
.L_x_46:
[----:B-----5:R-:W-:Y:S01]  /*5d20*/  LOP3.LUT R32, R32, 0xff, RZ, 0xc0, !PT ;  /* 0x000000ff20207812 */ /* 0x020fe200078ec0ff */
[----:B------:R-:W-:Y:S01]  /*5d30*/  BSSY B1, `(.L_x_48) ;  /* 0x000000b000017945 */ /* 0x000fe20003800000 */
[----:B------:R-:W-:Y:S02]  /*5d40*/  ISETP.LT.OR P4, PT, R35, 0x9, !P0 ;  /* 0x000000092300780c */ /* 0x000fe40004781670 */
[----:B------:R-:W-:-:S05]  /*5d50*/  F2FP.F16.E5M2.UNPACK_B R32, R32 ;  /* 0x00000020ff20723e */ /* 0x000fca00020004ff */
[----:B------:R-:W-:-:S05]  /*5d60*/  HADD2.F32 R32, -RZ, R32.H0_H0 ;  /* 0x20000020ff207230 */ /* 0x000fca0000004100 */
[----:B------:R-:W-:-:S04]  /*5d70*/  FMUL R32, R32, UR21 ;  /* 0x0000001520207c20 */ /* 0x000fc80008400000 */
[----:B------:R-:W-:-:S05]  /*5d80*/  FFMA R32, R223, UR20, R32 ;  /* 0x00000014df207c23 */ /* 0x000fca0008000020 */
[----:B--2---:R-:W-:Y:S02]  /*5d90*/  F2FP.SATFINITE.E5M2.F32.PACK_AB_MERGE_C R33, RZ, R32, RZ ;  /* 0x00000020ff21723e */ /* 0x004fe400048060ff */
[----:B------:R-:W-:-:S03]  /*5da0*/  PRMT R32, RZ, 0x7610, R32 ;  /* 0x00007610ff207816 */ /* 0x000fc60000000020 */
[----:B------:R2:W-:Y:S01]  /*5db0*/  @!P3 STG.E.U8 desc[UR18][R26.64+0x1], R33 ;  /* 0x000001211a00b986 */ /* 0x0005e2000c101112 */
[----:B------:R-:W-:Y:S05]  /*5dc0*/  @P4 BRA `(.L_x_49) ;  /* 0x0000000000044947 */ /* 0x000fea0003800000 */
[----:B------:R0:W5:Y:S02]  /*5dd0*/  LDG.E.U8 R32, desc[UR18][R28.64+0x8] ;  /* 0x000008121c207981 */ /* 0x000164000c1e1100 */
.L_x_49:
[----:B------:R-:W-:Y:S05]  /*5de0*/  BSYNC B1 ;  /* 0x0000000000017941 */ /* 0x000fea0003800000 */
.L_x_48:
        /* <DEDUP_REMOVED lines=12> */
.L_x_51:
[----:B------:R-:W-:Y:S05]  /*5eb0*/  BSYNC B1 ;  /* 0x0000000000017941 */ /* 0x000fea0003800000 */
.L_x_50:
        /* <DEDUP_REMOVED lines=12> */
.L_x_53:
[----:B------:R-:W-:Y:S05]  /*5f80*/  BSYNC B1 ;  /* 0x0000000000017941 */ /* 0x000fea0003800000 */
.L_x_52:
        /* <DEDUP_REMOVED lines=12> */
.L_x_55:
[----:B------:R-:W-:Y:S05]  /*6050*/  BSYNC B1 ;  /* 0x0000000000017941 */ /* 0x000fea0003800000 */
.L_x_54:
        /* <DEDUP_REMOVED lines=12> */
.L_x_57:
[----:B------:R-:W-:Y:S05]  /*6120*/  BSYNC B1 ;  /* 0x0000000000017941 */ /* 0x000fea0003800000 */
.L_x_56:
        /* <DEDUP_REMOVED lines=12> */
.L_x_59:
[----:B------:R-:W-:Y:S05]  /*61f0*/  BSYNC B1 ;  /* 0x0000000000017941 */ /* 0x000fea0003800000 */
.L_x_58:
        /* <DEDUP_REMOVED lines=12> */
.L_x_61:
[----:B------:R-:W-:Y:S05]  /*62c0*/  BSYNC B1 ;  /* 0x0000000000017941 */ /* 0x000fea0003800000 */
.L_x_60:
        /* <DEDUP_REMOVED lines=12> */
.L_x_63:
[----:B------:R-:W-:Y:S05]  /*6390*/  BSYNC B1 ;  /* 0x0000000000017941 */ /* 0x000fea0003800000 */
.L_x_62:
        /* <DEDUP_REMOVED lines=12> */
.L_x_65:
[----:B------:R-:W-:Y:S05]  /*6460*/  BSYNC B1 ;  /* 0x0000000000017941 */ /* 0x000fea0003800000 */
.L_x_64:
        /* <DEDUP_REMOVED lines=12> */
.L_x_67:
[----:B------:R-:W-:Y:S05]  /*6530*/  BSYNC B1 ;  /* 0x0000000000017941 */ /* 0x000fea0003800000 */
.L_x_66:
        /* <DEDUP_REMOVED lines=12> */
.L_x_69:
[----:B------:R-:W-:Y:S05]  /*6600*/  BSYNC B1 ;  /* 0x0000000000017941 */ /* 0x000fea0003800000 */
.L_x_68:
        /* <DEDUP_REMOVED lines=12> */
.L_x_71:
[----:B------:R-:W-:Y:S05]  /*66d0*/  BSYNC B1 ;  /* 0x0000000000017941 */ /* 0x000fea0003800000 */
.L_x_70:
        /* <DEDUP_REMOVED lines=12> */
.L_x_73:
[----:B------:R-:W-:Y:S05]  /*67a0*/  BSYNC B1 ;  /* 0x0000000000017941 */ /* 0x000fea0003800000 */
.L_x_72:
        /* <DEDUP_REMOVED lines=12> */
.L_x_75:
[----:B------:R-:W-:Y:S05]  /*6870*/  BSYNC B1 ;  /* 0x0000000000017941 */ /* 0x000fea0003800000 */
.L_x_74:
        /* <DEDUP_REMOVED lines=12> */
.L_x_77:
[----:B------:R-:W-:Y:S05]  /*6940*/  BSYNC B1 ;  /* 0x0000000000017941 */ /* 0x000fea0003800000 */
.L_x_76:
        /* <DEDUP_REMOVED lines=12> */
.L_x_79:
[----:B------:R-:W-:Y:S05]  /*6a10*/  BSYNC B1 ;  /* 0x0000000000017941 */ /* 0x000fea0003800000 */
.L_x_78:
        /* <DEDUP_REMOVED lines=12> */
.L_x_81:
[----:B------:R-:W-:Y:S05]  /*6ae0*/  BSYNC B1 ;  /* 0x0000000000017941 */ /* 0x000fea0003800000 */
.L_x_80:
        /* <DEDUP_REMOVED lines=12> */
.L_x_83:
[----:B------:R-:W-:Y:S05]  /*6bb0*/  BSYNC B1 ;  /* 0x0000000000017941 */ /* 0x000fea0003800000 */
.L_x_82:
        /* <DEDUP_REMOVED lines=12> */
.L_x_85:
[----:B------:R-:W-:Y:S05]  /*6c80*/  BSYNC B1 ;  /* 0x0000000000017941 */ /* 0x000fea0003800000 */
.L_x_84:
        /* <DEDUP_REMOVED lines=12> */
.L_x_87:
[----:B------:R-:W-:Y:S05]  /*6d50*/  BSYNC B1 ;  /* 0x0000000000017941 */ /* 0x000fea0003800000 */
.L_x_86:
        /* <DEDUP_REMOVED lines=12> */
.L_x_89:
[----:B------:R-:W-:Y:S05]  /*6e20*/  BSYNC B1 ;  /* 0x0000000000017941 */ /* 0x000fea0003800000 */
.L_x_88:
        /* <DEDUP_REMOVED lines=12> */
.L_x_91:
[----:B------:R-:W-:Y:S05]  /*6ef0*/  BSYNC B1 ;  /* 0x0000000000017941 */ /* 0x000fea0003800000 */
.L_x_90:
        /* <DEDUP_REMOVED lines=12> */
.L_x_93:
[----:B------:R-:W-:Y:S05]  /*6fc0*/  BSYNC B1 ;  /* 0x0000000000017941 */ /* 0x000fea0003800000 */
.L_x_92:
        /* <DEDUP_REMOVED lines=12> */
.L_x_95:
[----:B------:R-:W-:Y:S05]  /*7090*/  BSYNC B1 ;  /* 0x0000000000017941 */ /* 0x000fea0003800000 */
.L_x_94:
        /* <DEDUP_REMOVED lines=12> */
.L_x_97:
[----:B------:R-:W-:Y:S05]  /*7160*/  BSYNC B1 ;  /* 0x0000000000017941 */ /* 0x000fea0003800000 */
.L_x_96:
        /* <DEDUP_REMOVED lines=12> */
.L_x_99:
[----:B------:R-:W-:Y:S05]  /*7230*/  BSYNC B1 ;  /* 0x0000000000017941 */ /* 0x000fea0003800000 */
.L_x_98:
        /* <DEDUP_REMOVED lines=12> */
.L_x_101:
[----:B------:R-:W-:Y:S05]  /*7300*/  BSYNC B1 ;  /* 0x0000000000017941 */ /* 0x000fea0003800000 */
.L_x_100:
        /* <DEDUP_REMOVED lines=12> */
.L_x_103:
[----:B------:R-:W-:Y:S05]  /*73d0*/  BSYNC B1 ;  /* 0x0000000000017941 */ /* 0x000fea0003800000 */
.L_x_102:
        /* <DEDUP_REMOVED lines=12> */
.L_x_105:
[----:B------:R-:W-:Y:S05]  /*74a0*/  BSYNC B1 ;  /* 0x0000000000017941 */ /* 0x000fea0003800000 */
.L_x_104:
        /* <DEDUP_REMOVED lines=12> */
.L_x_107:
[----:B------:R-:W-:Y:S05]  /*7570*/  BSYNC B1 ;  /* 0x0000000000017941 */ /* 0x000fea0003800000 */
.L_x_106:
        /* <DEDUP_REMOVED lines=12> */
.L_x_109:
[----:B------:R-:W-:Y:S05]  /*7640*/  BSYNC B1 ;  /* 0x0000000000017941 */ /* 0x000fea0003800000 */
.L_x_108:
        /* <DEDUP_REMOVED lines=12> */
.L_x_111:
[----:B------:R-:W-:Y:S05]  /*7710*/  BSYNC B1 ;  /* 0x0000000000017941 */ /* 0x000fea0003800000 */
.L_x_110:
        /* <DEDUP_REMOVED lines=12> */
.L_x_113:
[----:B------:R-:W-:Y:S05]  /*77e0*/  BSYNC B1 ;  /* 0x0000000000017941 */ /* 0x000fea0003800000 */
.L_x_112:
        /* <DEDUP_REMOVED lines=12> */
.L_x_115:
[----:B------:R-:W-:Y:S05]  /*78b0*/  BSYNC B1 ;  /* 0x0000000000017941 */ /* 0x000fea0003800000 */
.L_x_114:
        /* <DEDUP_REMOVED lines=12> */
.L_x_117:
[----:B------:R-:W-:Y:S05]  /*7980*/  BSYNC B1 ;  /* 0x0000000000017941 */ /* 0x000fea0003800000 */
.L_x_116:
        /* <DEDUP_REMOVED lines=12> */
.L_x_119:
[----:B------:R-:W-:Y:S05]  /*7a50*/  BSYNC B1 ;  /* 0x0000000000017941 */ /* 0x000fea0003800000 */
.L_x_118:
        /* <DEDUP_REMOVED lines=12> */
.L_x_121:
[----:B------:R-:W-:Y:S05]  /*7b20*/  BSYNC B1 ;  /* 0x0000000000017941 */ /* 0x000fea0003800000 */
.L_x_120:
        /* <DEDUP_REMOVED lines=12> */
.L_x_123:
[----:B------:R-:W-:Y:S05]  /*7bf0*/  BSYNC B1 ;  /* 0x0000000000017941 */ /* 0x000fea0003800000 */
.L_x_122:
        /* <DEDUP_REMOVED lines=12> */
.L_x_125:
[----:B------:R-:W-:Y:S05]  /*7cc0*/  BSYNC B1 ;  /* 0x0000000000017941 */ /* 0x000fea0003800000 */
.L_x_124:
        /* <DEDUP_REMOVED lines=12> */
.L_x_127:
[----:B------:R-:W-:Y:S05]  /*7d90*/  BSYNC B1 ;  /* 0x0000000000017941 */ /* 0x000fea0003800000 */
.L_x_126:
        /* <DEDUP_REMOVED lines=12> */
.L_x_129:
[----:B------:R-:W-:Y:S05]  /*7e60*/  BSYNC B1 ;  /* 0x0000000000017941 */ /* 0x000fea0003800000 */
.L_x_128:
        /* <DEDUP_REMOVED lines=12> */
.L_x_131:
[----:B------:R-:W-:Y:S05]  /*7f30*/  BSYNC B1 ;  /* 0x0000000000017941 */ /* 0x000fea0003800000 */
.L_x_130:
        /* <DEDUP_REMOVED lines=12> */
.L_x_133:
[----:B------:R-:W-:Y:S05]  /*8000*/  BSYNC B1 ;  /* 0x0000000000017941 */ /* 0x000fea0003800000 */
.L_x_132:
        /* <DEDUP_REMOVED lines=12> */
.L_x_135:
[----:B------:R-:W-:Y:S05]  /*80d0*/  BSYNC B1 ;  /* 0x0000000000017941 */ /* 0x000fea0003800000 */
.L_x_134:
        /* <DEDUP_REMOVED lines=12> */
.L_x_137:
[----:B------:R-:W-:Y:S05]  /*81a0*/  BSYNC B1 ;  /* 0x0000000000017941 */ /* 0x000fea0003800000 */
.L_x_136:
        /* <DEDUP_REMOVED lines=12> */
.L_x_139:
[----:B------:R-:W-:Y:S05]  /*8270*/  BSYNC B1 ;  /* 0x0000000000017941 */ /* 0x000fea0003800000 */
.L_x_138:
        /* <DEDUP_REMOVED lines=12> */
.L_x_141:
[----:B------:R-:W-:Y:S05]  /*8340*/  BSYNC B1 ;  /* 0x0000000000017941 */ /* 0x000fea0003800000 */
.L_x_140:
        /* <DEDUP_REMOVED lines=12> */
.L_x_143:
[----:B------:R-:W-:Y:S05]  /*8410*/  BSYNC B1 ;  /* 0x0000000000017941 */ /* 0x000fea0003800000 */
.L_x_142:
        /* <DEDUP_REMOVED lines=12> */
.L_x_145:
[----:B------:R-:W-:Y:S05]  /*84e0*/  BSYNC B1 ;  /* 0x0000000000017941 */ /* 0x000fea0003800000 */
.L_x_144:
        /* <DEDUP_REMOVED lines=12> */
.L_x_147:
[----:B------:R-:W-:Y:S05]  /*85b0*/  BSYNC B1 ;  /* 0x0000000000017941 */ /* 0x000fea0003800000 */
.L_x_146:
        /* <DEDUP_REMOVED lines=12> */
.L_x_149:
[----:B------:R-:W-:Y:S05]  /*8680*/  BSYNC B1 ;  /* 0x0000000000017941 */ /* 0x000fea0003800000 */
.L_x_148:
        /* <DEDUP_REMOVED lines=12> */
.L_x_151:
[----:B------:R-:W-:Y:S05]  /*8750*/  BSYNC B1 ;  /* 0x0000000000017941 */ /* 0x000fea0003800000 */
.L_x_150:
        /* <DEDUP_REMOVED lines=12> */
.L_x_153:
[----:B------:R-:W-:Y:S05]  /*8820*/  BSYNC B1 ;  /* 0x0000000000017941 */ /* 0x000fea0003800000 */
.L_x_152:
        /* <DEDUP_REMOVED lines=12> */
.L_x_155:
[----:B------:R-:W-:Y:S05]  /*88f0*/  BSYNC B1 ;  /* 0x0000000000017941 */ /* 0x000fea0003800000 */
.L_x_154:
        /* <DEDUP_REMOVED lines=12> */
.L_x_157:
[----:B------:R-:W-:Y:S05]  /*89c0*/  BSYNC B1 ;  /* 0x0000000000017941 */ /* 0x000fea0003800000 */
.L_x_156:
        /* <DEDUP_REMOVED lines=12> */
.L_x_159:
[----:B------:R-:W-:Y:S05]  /*8a90*/  BSYNC B1 ;  /* 0x0000000000017941 */ /* 0x000fea0003800000 */
.L_x_158:
        /* <DEDUP_REMOVED lines=12> */
.L_x_161:
[----:B------:R-:W-:Y:S05]  /*8b60*/  BSYNC B1 ;  /* 0x0000000000017941 */ /* 0x000fea0003800000 */
.L_x_160:
        /* <DEDUP_REMOVED lines=12> */
.L_x_163:
[----:B------:R-:W-:Y:S05]  /*8c30*/  BSYNC B1 ;  /* 0x0000000000017941 */ /* 0x000fea0003800000 */
.L_x_162:
        /* <DEDUP_REMOVED lines=12> */
.L_x_165:
[----:B------:R-:W-:Y:S05]  /*8d00*/  BSYNC B1 ;  /* 0x0000000000017941 */ /* 0x000fea0003800000 */
.L_x_164:
        /* <DEDUP_REMOVED lines=12> */
.L_x_167:
[----:B------:R-:W-:Y:S05]  /*8dd0*/  BSYNC B1 ;  /* 0x0000000000017941 */ /* 0x000fea0003800000 */
.L_x_166:
        /* <DEDUP_REMOVED lines=12> */
.L_x_169:
[----:B------:R-:W-:Y:S05]  /*8ea0*/  BSYNC B1 ;  /* 0x0000000000017941 */ /* 0x000fea0003800000 */
.L_x_168:
        /* <DEDUP_REMOVED lines=12> */
.L_x_171:
[----:B------:R-:W-:Y:S05]  /*8f70*/  BSYNC B1 ;  /* 0x0000000000017941 */ /* 0x000fea0003800000 */
.L_x_170:
        /* <DEDUP_REMOVED lines=12> */
.L_x_173:
[----:B------:R-:W-:Y:S05]  /*9040*/  BSYNC B1 ;  /* 0x0000000000017941 */ /* 0x000fea0003800000 */
.L_x_172:
        /* <DEDUP_REMOVED lines=12> */
.L_x_175:
[----:B------:R-:W-:Y:S05]  /*9110*/  BSYNC B1 ;  /* 0x0000000000017941 */ /* 0x000fea0003800000 */
.L_x_174:
        /* <DEDUP_REMOVED lines=12> */
.L_x_177:
[----:B------:R-:W-:Y:S05]  /*91e0*/  BSYNC B1 ;  /* 0x0000000000017941 */ /* 0x000fea0003800000 */
.L_x_176:
        /* <DEDUP_REMOVED lines=12> */
.L_x_179:
[----:B------:R-:W-:Y:S05]  /*92b0*/  BSYNC B1 ;  /* 0x0000000000017941 */ /* 0x000fea0003800000 */
.L_x_178:
        /* <DEDUP_REMOVED lines=12> */
.L_x_181:
[----:B------:R-:W-:Y:S05]  /*9380*/  BSYNC B1 ;  /* 0x0000000000017941 */ /* 0x000fea0003800000 */
.L_x_180:
        /* <DEDUP_REMOVED lines=12> */
.L_x_183:
[----:B------:R-:W-:Y:S05]  /*9450*/  BSYNC B1 ;  /* 0x0000000000017941 */ /* 0x000fea0003800000 */
.L_x_182:
        /* <DEDUP_REMOVED lines=12> */
.L_x_185:
[----:B------:R-:W-:Y:S05]  /*9520*/  BSYNC B1 ;  /* 0x0000000000017941 */ /* 0x000fea0003800000 */
.L_x_184:
        /* <DEDUP_REMOVED lines=12> */
.L_x_187:
[----:B------:R-:W-:Y:S05]  /*95f0*/  BSYNC B1 ;  /* 0x0000000000017941 */ /* 0x000fea0003800000 */
.L_x_186:
        /* <DEDUP_REMOVED lines=12> */
.L_x_189:
[----:B------:R-:W-:Y:S05]  /*96c0*/  BSYNC B1 ;  /* 0x0000000000017941 */ /* 0x000fea0003800000 */
.L_x_188:
        /* <DEDUP_REMOVED lines=12> */
.L_x_191:
[----:B------:R-:W-:Y:S05]  /*9790*/  BSYNC B1 ;  /* 0x0000000000017941 */ /* 0x000fea0003800000 */
.L_x_190:
[----:B-----5:R-:W-:Y:S01]  /*97a0*/  LOP3.LUT R32, R32, 0xff, RZ, 0xc0, !PT ;  /* 0x000000ff20207812 */ /* 0x020fe200078ec0ff */
[----:B------:R-:W-:Y:S01]  /*97b0*/  BSSY B1, `(.L_x_192) ;  /* 0x000000b000017945 */ /* 0x000fe20003800000 */
[----:B------:R-:W-:Y:S02]  /*97c0*/  ISETP.LT.OR P4, PT, R35, 0x99, !P0 ;  /* 0x000000992300780c */ /* 0x000fe40004781670 */
[----:B------:R-:W-:-:S05]  /*97d0*/  F2FP.F16.E5M2.UNPACK_B R32, R32 ;  /* 0x00000020ff20723e */ /* 0x000fca00020004ff */
[----:B------:R-:W-:-:S05]  /*97e0*/  HADD2.F32 R32, -RZ, R32.H0_H0 ;  /* 0x20000020ff207230 */ /* 0x000fca0000004100 */
[----:B------:R-:W-:-:S04]  /*97f0*/  FMUL R32, R32, UR21 ;  /* 0x0000001520207c20 */ /* 0x000fc80008400000 */
[----:B------:R-:W-:Y:S01]  /*9800*/  FFMA R32, R23, UR20, R32 ;  /* 0x0000001417207c23 */ /* 0x000fe20008000020 */
[----:B------:R-:W-:-:S04]  /*9810*/  PRMT R23, RZ, 0x7610, R23 ;  /* 0x00007610ff177816 */ /* 0x000fc80000000017 */
[----:B--2---:R-:W-:-:S05]  /*9820*/  F2FP.SATFINITE.E5M2.F32.PACK_AB_MERGE_C R33, RZ, R32, RZ ;  /* 0x00000020ff21723e */ /* 0x004fca00048060ff */
[----:B------:R2:W-:Y:S01]  /*9830*/  @!P3 STG.E.U8 desc[UR18][R26.64+0x91], R33 ;  /* 0x000091211a00b986 */ /* 0x0005e2000c101112 */
[----:B------:R-:W-:Y:S05]  /*9840*/  @P4 BRA `(.L_x_193) ;  /* 0x0000000000044947 */ /* 0x000fea0003800000 */
[----:B------:R0:W5:Y:S02]  /*9850*/  LDG.E.U8 R23, desc[UR18][R28.64+0x98] ;  /* 0x000098121c177981 */ /* 0x000164000c1e1100 */
.L_x_193:
[----:B------:R-:W-:Y:S05]  /*9860*/  BSYNC B1 ;  /* 0x0000000000017941 */ /* 0x000fea0003800000 */
.L_x_192:
        /* <DEDUP_REMOVED lines=8> */
[----:B------:R-:W-:-:S05]  /*98f0*/  F2FP.SATFINITE.E5M2.F32.PACK_AB_MERGE_C R23, RZ, R23, RZ ;  /* 0x00000017ff17723e */ /* 0x000fca00048060ff */
[----:B------:R0:W-:Y:S01]  /*9900*/  @!P4 STG.E.U8 desc[UR18][R24.64+0x98], R23 ;  /* 0x000098171800c986 */ /* 0x0001e2000c101112 */
[----:B------:R-:W-:Y:S05]  /*9910*/  @P3 BRA `(.L_x_195) ;  /* 0x0000000000043947 */ /* 0x000fea0003800000 */
[----:B------:R0:W5:Y:S02]  /*9920*/  LDG.E.U8 R22, desc[UR18][R28.64+0x99] ;  /* 0x000099121c167981 */ /* 0x000164000c1e1100 */
.L_x_195:
[----:B------:R-:W-:Y:S05]  /*9930*/  BSYNC B1 ;  /* 0x0000000000017941 */ /* 0x000fea0003800000 */
.L_x_194:
        /* <DEDUP_REMOVED lines=8> */
[----:B0-----:R-:W-:-:S05]  /*99c0*/  F2FP.SATFINITE.E5M2.F32.PACK_AB_MERGE_C R23, RZ, R22, RZ ;  /* 0x00000016ff17723e */ /* 0x001fca00048060ff */
[----:B------:R0:W-:Y:S01]  /*99d0*/  @!P3 STG.E.U8 desc[UR18][R24.64+0x99], R23 ;  /* 0x000099171800b986 */ /* 0x0001e2000c101112 */
[----:B------:R-:W-:Y:S05]  /*99e0*/  @P4 BRA `(.L_x_197) ;  /* 0x0000000000044947 */ /* 0x000fea0003800000 */
[----:B------:R0:W5:Y:S02]  /*99f0*/  LDG.E.U8 R21, desc[UR18][R30.64+0x98] ;  /* 0x000098121e157981 */ /* 0x000164000c1e1100 */
.L_x_197:
[----:B------:R-:W-:Y:S05]  /*9a00*/  BSYNC B1 ;  /* 0x0000000000017941 */ /* 0x000fea0003800000 */
.L_x_196:
        /* <DEDUP_REMOVED lines=12> */
.L_x_199:
[----:B------:R-:W-:Y:S05]  /*9ad0*/  BSYNC B1 ;  /* 0x0000000000017941 */ /* 0x000fea0003800000 */
.L_x_198:
        /* <DEDUP_REMOVED lines=12> */
.L_x_201:
[----:B------:R-:W-:Y:S05]  /*9ba0*/  BSYNC B1 ;  /* 0x0000000000017941 */ /* 0x000fea0003800000 */
.L_x_200:
        /* <DEDUP_REMOVED lines=12> */
.L_x_203:
[----:B------:R-:W-:Y:S05]  /*9c70*/  BSYNC B1 ;  /* 0x0000000000017941 */ /* 0x000fea0003800000 */
.L_x_202:
        /* <DEDUP_REMOVED lines=12> */
.L_x_205:
[----:B------:R-:W-:Y:S05]  /*9d40*/  BSYNC B1 ;  /* 0x0000000000017941 */ /* 0x000fea0003800000 */
.L_x_204:
        /* <DEDUP_REMOVED lines=12> */
.L_x_207:
[----:B------:R-:W-:Y:S05]  /*9e10*/  BSYNC B1 ;  /* 0x0000000000017941 */ /* 0x000fea0003800000 */
.L_x_206:
        /* <DEDUP_REMOVED lines=12> */
.L_x_209:
[----:B------:R-:W-:Y:S05]  /*9ee0*/  BSYNC B1 ;  /* 0x0000000000017941 */ /* 0x000fea0003800000 */
.L_x_208:
        /* <DEDUP_REMOVED lines=12> */
.L_x_211:
[----:B------:R-:W-:Y:S05]  /*9fb0*/  BSYNC B1 ;  /* 0x0000000000017941 */ /* 0x000fea0003800000 */
.L_x_210:
        /* <DEDUP_REMOVED lines=12> */
.L_x_213:
[----:B------:R-:W-:Y:S05]  /*a080*/  BSYNC B1 ;  /* 0x0000000000017941 */ /* 0x000fea0003800000 */
.L_x_212:
        /* <DEDUP_REMOVED lines=12> */
.L_x_215:
[----:B------:R-:W-:Y:S05]  /*a150*/  BSYNC B1 ;  /* 0x0000000000017941 */ /* 0x000fea0003800000 */
.L_x_214:
        /* <DEDUP_REMOVED lines=12> */
.L_x_217:
[----:B------:R-:W-:Y:S05]  /*a220*/  BSYNC B1 ;  /* 0x0000000000017941 */ /* 0x000fea0003800000 */
.L_x_216:
        /* <DEDUP_REMOVED lines=12> */
.L_x_219:
[----:B------:R-:W-:Y:S05]  /*a2f0*/  BSYNC B1 ;  /* 0x0000000000017941 */ /* 0x000fea0003800000 */
.L_x_218:
        /* <DEDUP_REMOVED lines=12> */
.L_x_221:
[----:B------:R-:W-:Y:S05]  /*a3c0*/  BSYNC B1 ;  /* 0x0000000000017941 */ /* 0x000fea0003800000 */
.L_x_220:
        /* <DEDUP_REMOVED lines=12> */
.L_x_223:
[----:B------:R-:W-:Y:S05]  /*a490*/  BSYNC B1 ;  /* 0x0000000000017941 */ /* 0x000fea0003800000 */
.L_x_222:
        /* <DEDUP_REMOVED lines=12> */
.L_x_225:
[----:B------:R-:W-:Y:S05]  /*a560*/  BSYNC B1 ;  /* 0x0000000000017941 */ /* 0x000fea0003800000 */
.L_x_224:
        /* <DEDUP_REMOVED lines=12> */
.L_x_227:
[----:B------:R-:W-:Y:S05]  /*a630*/  BSYNC B1 ;  /* 0x0000000000017941 */ /* 0x000fea0003800000 */
.L_x_226:
        /* <DEDUP_REMOVED lines=12> */
.L_x_229:
[----:B------:R-:W-:Y:S05]  /*a700*/  BSYNC B1 ;  /* 0x0000000000017941 */ /* 0x000fea0003800000 */
.L_x_228:
        /* <DEDUP_REMOVED lines=12> */
.L_x_231:
[----:B------:R-:W-:Y:S05]  /*a7d0*/  BSYNC B1 ;  /* 0x0000000000017941 */ /* 0x000fea0003800000 */
.L_x_230:
        /* <DEDUP_REMOVED lines=12> */
.L_x_233:
[----:B------:R-:W-:Y:S05]  /*a8a0*/  BSYNC B1 ;  /* 0x0000000000017941 */ /* 0x000fea0003800000 */
.L_x_232:
        /* <DEDUP_REMOVED lines=12> */
.L_x_235:
[----:B------:R-:W-:Y:S05]  /*a970*/  BSYNC B1 ;  /* 0x0000000000017941 */ /* 0x000fea0003800000 */
.L_x_234:
[----:B-----5:R-:W-:Y:S01]  /*a980*/  LOP3.LUT R2, R2, 0xff, RZ, 0xc0, !PT ;  /* 0x000000ff02027812 */ /* 0x020fe200078ec0ff */
[----:B------:R-:W-:Y:S01]  /*a990*/  BSSY B1, `(.L_x_236) ;  /* 0x000000b000017945 */ /* 0x000fe20003800000 */
[----:B------:R-:W-:Y:S02]  /*a9a0*/  ISETP.LT.OR P4, PT, R35, 0xc1, !P1 ;  /* 0x000000c12300780c */ /* 0x000fe40004f81670 */
[----:B------:R-:W-:-:S05]  /*a9b0*/  F2FP.F16.E5M2.UNPACK_B R2, R2 ;  /* 0x00000002ff02723e */ /* 0x000fca00020004ff */
[----:B------:R-:W-:-:S05]  /*a9c0*/  HADD2.F32 R2, -RZ, R2.H0_H0 ;  /* 0x20000002ff027230 */ /* 0x000fca0000004100 */
[----:B0-----:R-:W-:-:S04]  /*a9d0*/  FMUL R3, R2, UR21 ;  /* 0x0000001502037c20 */ /* 0x001fc80008400000 */
[----:B------:R-:W-:Y:S01]  /*a9e0*/  FFMA R3, R0, UR20, R3 ;  /* 0x0000001400037c23 */ /* 0x000fe20008000003 */
[----:B------:R-:W-:-:S04]  /*a9f0*/  PRMT R0, RZ, 0x7610, R0 ;  /* 0x00007610ff007816 */ /* 0x000fc80000000000 */
[----:B------:R-:W-:-:S05]  /*aa00*/  F2FP.SATFINITE.E5M2.F32.PACK_AB_MERGE_C R3, RZ, R3, RZ ;  /* 0x00000003ff03723e */ /* 0x000fca00048060ff */
[----:B------:R0:W-:Y:S01]  /*aa10*/  @!P3 STG.E.U8 desc[UR18][R24.64+0xc1], R3 ;  /* 0x0000c1031800b986 */ /* 0x0001e2000c101112 */
[----:B------:R-:W-:Y:S05]  /*aa20*/  @P4 BRA `(.L_x_237) ;  /* 0x0000000000044947 */ /* 0x000fea0003800000 */
[----:B------:R0:W5:Y:S02]  /*aa30*/  LDG.E.U8 R0, desc[UR18][R30.64+0xc0] ;  /* 0x0000c0121e007981 */ /* 0x000164000c1e1100 */
.L_x_237:
[----:B------:R-:W-:Y:S05]  /*aa40*/  BSYNC B1 ;  /* 0x0000000000017941 */ /* 0x000fea0003800000 */
.L_x_236:
[----:B------:R-:W2:Y:S01]  /*aa50*/  LDL.LU R2, [R1] ;  /* 0x0000000001027983 */ /* 0x000ea20000300800 */
[----:B-----5:R-:W-:Y:S01]  /*aa60*/  LOP3.LUT R0, R0, 0xff, RZ, 0xc0, !PT ;  /* 0x000000ff00007812 */ /* 0x020fe200078ec0ff */
[----:B------:R-:W-:Y:S01]  /*aa70*/  BSSY B1, `(.L_x_238) ;  /* 0x000000b000017945 */ /* 0x000fe20003800000 */
[----:B------:R-:W-:Y:S02]  /*aa80*/  ISETP.LT.OR P3, PT, R35, 0xc2, !P1 ;  /* 0x000000c22300780c */ /* 0x000fe40004f61670 */
[----:B------:R-:W-:-:S05]  /*aa90*/  F2FP.F16.E5M2.UNPACK_B R0, R0 ;  /* 0x00000000ff00723e */ /* 0x000fca00020004ff */
[----:B------:R-:W-:-:S05]  /*aaa0*/  HADD2.F32 R0, -RZ, R0.H0_H0 ;  /* 0x20000000ff007230 */ /* 0x000fca0000004100 */
[----:B------:R-:W-:-:S04]  /*aab0*/  FMUL R0, R0, UR21 ;  /* 0x0000001500007c20 */ /* 0x000fc80008400000 */
[----:B--2---:R-:W-:-:S05]  /*aac0*/  FFMA R0, R2, UR20, R0 ;  /* 0x0000001402007c23 */ /* 0x004fca0008000000 */
[----:B0-----:R-:W-:Y:S02]  /*aad0*/  F2FP.SATFINITE.E5M2.F32.PACK_AB_MERGE_C R3, RZ, R0, RZ ;  /* 0x00000000ff03723e */ /* 0x001fe400048060ff */
[----:B------:R-:W-:-:S03]  /*aae0*/  PRMT R0, RZ, 0x7610, R0 ;  /* 0x00007610ff007816 */ /* 0x000fc60000000000 */
[----:B------:R0:W-:Y:S01]  /*aaf0*/  @!P4 STG.E.U8 desc[UR18][R26.64+0xc0], R3 ;  /* 0x0000c0031a00c986 */ /* 0x0001e2000c101112 */
[----:B------:R-:W-:Y:S05]  /*ab00*/  @P3 BRA `(.L_x_239) ;  /* 0x0000000000043947 */ /* 0x000fea0003800000 */
[----:B------:R2:W5:Y:S02]  /*ab10*/  LDG.E.U8 R0, desc[UR18][R30.64+0xc1] ;  /* 0x0000c1121e007981 */ /* 0x000564000c1e1100 */
.L_x_239:
[----:B------:R-:W-:Y:S05]  /*ab20*/  BSYNC B1 ;  /* 0x0000000000017941 */ /* 0x000fea0003800000 */
.L_x_238:
[----:B------:R-:W3:Y:S01]  /*ab30*/  LDL.LU R2, [R1+0x4] ;  /* 0x0000040001027983 */ /* 0x000ee20000300800 */
[----:B-----5:R-:W-:Y:S01]  /*ab40*/  LOP3.LUT R0, R0, 0xff, RZ, 0xc0, !PT ;  /* 0x000000ff00007812 */ /* 0x020fe200078ec0ff */
[----:B------:R-:W-:Y:S01]  /*ab50*/  BSSY B1, `(.L_x_240) ;  /* 0x000000b000017945 */ /* 0x000fe20003800000 */
[----:B------:R-:W-:Y:S02]  /*ab60*/  ISETP.LT.OR P4, PT, R35, 0xc9, !P0 ;  /* 0x000000c92300780c */ /* 0x000fe40004781670 */
[----:B------:R-:W-:-:S05]  /*ab70*/  F2FP.F16.E5M2.UNPACK_B R0, R0 ;  /* 0x00000000ff00723e */ /* 0x000fca00020004ff */
[----:B------:R-:W-:-:S05]  /*ab80*/  HADD2.F32 R0, -RZ, R0.H0_H0 ;  /* 0x20000000ff007230 */ /* 0x000fca0000004100 */
[----:B------:R-:W-:-:S04]  /*ab90*/  FMUL R0, R0, UR21 ;  /* 0x0000001500007c20 */ /* 0x000fc80008400000 */
[----:B---3--:R-:W-:-:S05]  /*aba0*/  FFMA R0, R2, UR20, R0 ;  /* 0x0000001402007c23 */ /* 0x008fca0008000000 */
[----:B0-----:R-:W-:Y:S02]  /*abb0*/  F2FP.SATFINITE.E5M2.F32.PACK_AB_MERGE_C R3, RZ, R0, RZ ;  /* 0x00000000ff03723e */ /* 0x001fe400048060ff */
[----:B------:R-:W-:-:S03]  /*abc0*/  PRMT R0, RZ, 0x7610, R0 ;  /* 0x00007610ff007816 */ /* 0x000fc60000000000 */
[----:B------:R0:W-:Y:S01]  /*abd0*/  @!P3 STG.E.U8 desc[UR18][R26.64+0xc1], R3 ;  /* 0x0000c1031a00b986 */ /* 0x0001e2000c101112 */
[----:B------:R-:W-:Y:S05]  /*abe0*/  @P4 BRA `(.L_x_241) ;  /* 0x0000000000044947 */ /* 0x000fea0003800000 */
[----:B------:R3:W5:Y:S02]  /*abf0*/  LDG.E.U8 R0, desc[UR18][R28.64+0xc8] ;  /* 0x0000c8121c007981 */ /* 0x000764000c1e1100 */
.L_x_241:
[----:B------:R-:W-:Y:S05]  /*ac00*/  BSYNC B1 ;  /* 0x0000000000017941 */ /* 0x000fea0003800000 */
.L_x_240:
[----:B------:R-:W2:Y:S01]  /*ac10*/  LDL.LU R2, [R1+0x8] ;  /* 0x0000080001027983 */ /* 0x000ea20000300800 */
        /* <DEDUP_REMOVED lines=12> */
.L_x_243:
[----:B------:R-:W-:Y:S05]  /*ace0*/  BSYNC B1 ;  /* 0x0000000000017941 */ /* 0x000fea0003800000 */
.L_x_242:
        /* <DEDUP_REMOVED lines=13> */
.L_x_245:
[----:B------:R-:W-:Y:S05]  /*adc0*/  BSYNC B1 ;  /* 0x0000000000017941 */ /* 0x000fea0003800000 */
.L_x_244:
        /* <DEDUP_REMOVED lines=13> */
.L_x_247:
[----:B------:R-:W-:Y:S05]  /*aea0*/  BSYNC B1 ;  /* 0x0000000000017941 */ /* 0x000fea0003800000 */
.L_x_246:
        /* <DEDUP_REMOVED lines=13> */
.L_x_249:
[----:B------:R-:W-:Y:S05]  /*af80*/  BSYNC B1 ;  /* 0x0000000000017941 */ /* 0x000fea0003800000 */
.L_x_248:
        /* <DEDUP_REMOVED lines=13> */
.L_x_251:
[----:B------:R-:W-:Y:S05]  /*b060*/  BSYNC B1 ;  /* 0x0000000000017941 */ /* 0x000fea0003800000 */
.L_x_250:
        /* <DEDUP_REMOVED lines=13> */
.L_x_253:
[----:B------:R-:W-:Y:S05]  /*b140*/  BSYNC B1 ;  /* 0x0000000000017941 */ /* 0x000fea0003800000 */
.L_x_252:
        /* <DEDUP_REMOVED lines=13> */
.L_x_255:
[----:B------:R-:W-:Y:S05]  /*b220*/  BSYNC B1 ;  /* 0x0000000000017941 */ /* 0x000fea0003800000 */
.L_x_254:
        /* <DEDUP_REMOVED lines=13> */
.L_x_257:
[----:B------:R-:W-:Y:S05]  /*b300*/  BSYNC B1 ;  /* 0x0000000000017941 */ /* 0x000fea0003800000 */
.L_x_256:
        /* <DEDUP_REMOVED lines=13> */
.L_x_259:
[----:B------:R-:W-:Y:S05]  /*b3e0*/  BSYNC B1 ;  /* 0x0000000000017941 */ /* 0x000fea0003800000 */
.L_x_258:
        /* <DEDUP_REMOVED lines=13> */
.L_x_261:
[----:B------:R-:W-:Y:S05]  /*b4c0*/  BSYNC B1 ;  /* 0x0000000000017941 */ /* 0x000fea0003800000 */
.L_x_260:
        /* <DEDUP_REMOVED lines=13> */
.L_x_263:
[----:B------:R-:W-:Y:S05]  /*b5a0*/  BSYNC B1 ;  /* 0x0000000000017941 */ /* 0x000fea0003800000 */
.L_x_262:
        /* <DEDUP_REMOVED lines=13> */
.L_x_265:
[----:B------:R-:W-:Y:S05]  /*b680*/  BSYNC B1 ;  /* 0x0000000000017941 */ /* 0x000fea0003800000 */
.L_x_264:
        /* <DEDUP_REMOVED lines=13> */
.L_x_267:
[----:B------:R-:W-:Y:S05]  /*b760*/  BSYNC B1 ;  /* 0x0000000000017941 */ /* 0x000fea0003800000 */
.L_x_266:
        /* <DEDUP_REMOVED lines=13> */
.L_x_269:
[----:B------:R-:W-:Y:S05]  /*b840*/  BSYNC B1 ;  /* 0x0000000000017941 */ /* 0x000fea0003800000 */
.L_x_268:
        /* <DEDUP_REMOVED lines=13> */
.L_x_271:
[----:B------:R-:W-:Y:S05]  /*b920*/  BSYNC B1 ;  /* 0x0000000000017941 */ /* 0x000fea0003800000 */
.L_x_270:
        /* <DEDUP_REMOVED lines=13> */
.L_x_273:
[----:B------:R-:W-:Y:S05]  /*ba00*/  BSYNC B1 ;  /* 0x0000000000017941 */ /* 0x000fea0003800000 */
.L_x_272:
        /* <DEDUP_REMOVED lines=13> */
.L_x_275:
[----:B------:R-:W-:Y:S05]  /*bae0*/  BSYNC B1 ;  /* 0x0000000000017941 */ /* 0x000fea0003800000 */
.L_x_274:
        /* <DEDUP_REMOVED lines=13> */
.L_x_277:
[----:B------:R-:W-:Y:S05]  /*bbc0*/  BSYNC B1 ;  /* 0x0000000000017941 */ /* 0x000fea0003800000 */
.L_x_276:
        /* <DEDUP_REMOVED lines=13> */
.L_x_279:
[----:B------:R-:W-:Y:S05]  /*bca0*/  BSYNC B1 ;  /* 0x0000000000017941 */ /* 0x000fea0003800000 */
.L_x_278:
        /* <DEDUP_REMOVED lines=13> */
.L_x_281:
[----:B------:R-:W-:Y:S05]  /*bd80*/  BSYNC B1 ;  /* 0x0000000000017941 */ /* 0x000fea0003800000 */
.L_x_280:
        /* <DEDUP_REMOVED lines=13> */
.L_x_283:
[----:B------:R-:W-:Y:S05]  /*be60*/  BSYNC B1 ;  /* 0x0000000000017941 */ /* 0x000fea0003800000 */
.L_x_282:
        /* <DEDUP_REMOVED lines=13> */
.L_x_285:
[----:B------:R-:W-:Y:S05]  /*bf40*/  BSYNC B1 ;  /* 0x0000000000017941 */ /* 0x000fea0003800000 */
.L_x_284:
        /* <DEDUP_REMOVED lines=13> */
.L_x_287:
[----:B------:R-:W-:Y:S05]  /*c020*/  BSYNC B1 ;  /* 0x0000000000017941 */ /* 0x000fea0003800000 */
.L_x_286:
        /* <DEDUP_REMOVED lines=13> */
.L_x_289:
[----:B------:R-:W-:Y:S05]  /*c100*/  BSYNC B1 ;  /* 0x0000000000017941 */ /* 0x000fea0003800000 */
.L_x_288:
        /* <DEDUP_REMOVED lines=13> */
.L_x_291:
[----:B------:R-:W-:Y:S05]  /*c1e0*/  BSYNC B1 ;  /* 0x0000000000017941 */ /* 0x000fea0003800000 */
.L_x_290:
        /* <DEDUP_REMOVED lines=13> */
.L_x_293:
[----:B------:R-:W-:Y:S05]  /*c2c0*/  BSYNC B1 ;  /* 0x0000000000017941 */ /* 0x000fea0003800000 */
.L_x_292:
        /* <DEDUP_REMOVED lines=13> */
.L_x_295:
[----:B------:R-:W-:Y:S05]  /*c3a0*/  BSYNC B1 ;  /* 0x0000000000017941 */ /* 0x000fea0003800000 */
.L_x_294:
[----:B------:R-:W-:Y:S05]  /*c3b0*/  @P1 BRA `(.L_x_296) ;  /* 0x0000002000a41947 */ /* 0x000fea0003800000 */
[----:B------:R-:W2:Y:S01]  /*c3c0*/  LDL.LU R2, [R1+0x74] ;  /* 0x0000740001027983 */ /* 0x000ea20000300800 */
[----:B-----5:R-:W-:-:S04]  /*c3d0*/  LOP3.LUT R0, R0, 0xff, RZ, 0xc0, !PT ;  /* 0x000000ff00007812 */ /* 0x020fc800078ec0ff */
[----:B------:R-:W-:-:S05]  /*c3e0*/  F2FP.F16.E5M2.UNPACK_B R0, R0 ;  /* 0x00000000ff00723e */ /* 0x000fca00020004ff */
[----:B------:R-:W-:-:S05]  /*c3f0*/  HADD2.F32 R0, -RZ, R0.H0_H0 ;  /* 0x20000000ff007230 */ /* 0x000fca0000004100 */
[----:B------:R-:W-:-:S04]  /*c400*/  FMUL R0, R0, UR21 ;  /* 0x0000001500007c20 */ /* 0x000fc80008400000 */
[----:B--2---:R-:W-:-:S05]  /*c410*/  FFMA R0, R2, UR20, R0 ;  /* 0x0000001402007c23 */ /* 0x004fca0008000000 */
[----:B0-----:R-:W-:-:S05]  /*c420*/  F2FP.SATFINITE.E5M2.F32.PACK_AB_MERGE_C R3, RZ, R0, RZ ;  /* 0x00000000ff03723e */ /* 0x001fca00048060ff */
[----:B------:R0:W-:Y:S01]  /*c430*/  STG.E.U8 desc[UR18][R26.64+0xf9], R3 ;  /* 0x0000f9031a007986 */ /* 0x0001e2000c101112 */
[----:B------:R-:W-:Y:S05]  /*c440*/  BRA `(.L_x_296) ;  /* 0x0000002000807947 */ /* 0x000fea0003800000 */
.L_x_39:
[----:B------:R-:W-:Y:S01]  /*c450*/  ISETP.GE.AND P1, PT, R38, 0x1, PT ;  /* 0x000000012600780c */ /* 0x000fe20003f26270 */
[----:B------:R-:W-:Y:S01]  /*c460*/  FMUL R226, R226, UR20 ;  /* 0x00000014e2e27c20 */ /* 0x000fe20008400000 */
[----:B------:R-:W2:Y:S01]  /*c470*/  LDL.LU R227, [R1+0x10] ;  /* 0x0000100001e37983 */ /* 0x000ea20000300800 */
[----:B------:R-:W-:Y:S01]  /*c480*/  ISETP.GE.AND P0, PT, R38, 0x9, PT ;  /* 0x000000092600780c */ /* 0x000fe20003f06270 */
[----:B------:R-:W-:Y:S01]  /*c490*/  FMUL R225, R225, UR20 ;  /* 0x00000014e1e17c20 */ /* 0x000fe20008400000 */
[C---:B------:R-:W-:Y:S02]  /*c4a0*/  ISETP.LT.OR P4, PT, R35.reuse, 0x1, !P1 ;  /* 0x000000012300780c */ /* 0x040fe40004f81670 */
[C---:B------:R-:W-:Y:S02]  /*c4b0*/  ISETP.LT.OR P5, PT, R35.reuse, 0x2, !P1 ;  /* 0x000000022300780c */ /* 0x040fe40004fa1670 */
[----:B------:R-:W-:Y:S02]  /*c4c0*/  F2FP.SATFINITE.E5M2.F32.PACK_AB_MERGE_C R29, RZ, R226, RZ ;  /* 0x000000e2ff1d723e */ /* 0x000fe400048060ff */
[C---:B------:R-:W-:Y:S01]  /*c4d0*/  ISETP.LT.OR P3, PT, R35.reuse, 0x1, !P0 ;  /* 0x000000012300780c */ /* 0x040fe20004761670 */
[----:B------:R-:W-:Y:S01]  /*c4e0*/  FMUL R224, R224, UR20 ;  /* 0x00000014e0e07c20 */ /* 0x000fe20008400000 */
[----:B------:R-:W-:Y:S01]  /*c4f0*/  ISETP.LT.OR P6, PT, R35, 0xa, !P1 ;  /* 0x0000000a2300780c */ /* 0x000fe20004fc1670 */
[----:B------:R-:W-:Y:S01]  /*c500*/  FMUL R223, R223, UR20 ;  /* 0x00000014dfdf7c20 */ /* 0x000fe20008400000 */
[----:B------:R-:W-:Y:S01]  /*c510*/  F2FP.SATFINITE.E5M2.F32.PACK_AB_MERGE_C R225, RZ, R225, RZ ;  /* 0x000000e1ffe1723e */ /* 0x000fe200048060ff */
[----:B------:R-:W-:Y:S01]  /*c520*/  FMUL R221, R221, UR20 ;  /* 0x00000014dddd7c20 */ /* 0x000fe20008400000 */
[----:B------:R-:W-:Y:S01]  /*c530*/  FMUL R222, R222, UR20 ;  /* 0x00000014dede7c20 */ /* 0x000fe20008400000 */
[----:B------:R0:W-:Y:S01]  /*c540*/  @!P4 STG.E.U8 desc[UR18][R24.64], R29 ;  /* 0x0000001d1800c986 */ /* 0x0001e2000c101112 */
[----:B------:R-:W-:-:S02]  /*c550*/  ISETP.LT.OR P4, PT, R35, 0x2, !P0 ;  /* 0x000000022300780c */ /* 0x000fc40004781670 */
[----:B------:R-:W-:Y:S01]  /*c560*/  F2FP.SATFINITE.E5M2.F32.PACK_AB_MERGE_C R31, RZ, R224, RZ ;  /* 0x000000e0ff1f723e */ /* 0x000fe200048060ff */
[----:B------:R3:W-:Y:S01]  /*c570*/  @!P5 STG.E.U8 desc[UR18][R24.64+0x1], R225 ;  /* 0x000001e11800d986 */ /* 0x0007e2000c101112 */
[C---:B------:R-:W-:Y:S02]  /*c580*/  ISETP.LT.OR P5, PT, R35.reuse, 0x9, !P1 ;  /* 0x000000092300780c */ /* 0x040fe40004fa1670 */
[----:B------:R-:W-:Y:S01]  /*c590*/  F2FP.SATFINITE.E5M2.F32.PACK_AB_MERGE_C R223, RZ, R223, RZ ;  /* 0x000000dfffdf723e */ /* 0x000fe200048060ff */
[----:B------:R-:W-:Y:S01]  /*c5a0*/  FMUL R220, R220, UR20 ;  /* 0x00000014dcdc7c20 */ /* 0x000fe20008400000 */
[----:B------:R-:W-:Y:S01]  /*c5b0*/  F2FP.SATFINITE.E5M2.F32.PACK_AB_MERGE_C R221, RZ, R221, RZ ;  /* 0x000000ddffdd723e */ /* 0x000fe200048060ff */
[----:B------:R-:W-:Y:S01]  /*c5c0*/  @!P3 STG.E.U8 desc[UR18][R26.64], R31 ;  /* 0x0000001f1a00b986 */ /* 0x000fe2000c101112 */
[----:B------:R-:W-:-:S03]  /*c5d0*/  ISETP.LT.OR P3, PT, R35, 0x9, !P0 ;  /* 0x000000092300780c */ /* 0x000fc60004761670 */
[----:B------:R-:W-:Y:S01]  /*c5e0*/  @!P4 STG.E.U8 desc[UR18][R26.64+0x1], R223 ;  /* 0x000001df1a00c986 */ /* 0x000fe2000c101112 */
[----:B------:R-:W-:-:S03]  /*c5f0*/  ISETP.LT.OR P4, PT, R35, 0xa, !P0 ;  /* 0x0000000a2300780c */ /* 0x000fc60004781670 */
[----:B------:R-:W-:Y:S01]  /*c600*/  @!P6 STG.E.U8 desc[UR18][R24.64+0x9], R221 ;  /* 0x000009dd1800e986 */ /* 0x000fe2000c101112 */
[----:B------:R-:W-:Y:S01]  /*c610*/  ISETP.LT.OR P6, PT, R35, 0x12, !P1 ;  /* 0x000000122300780c */ /* 0x000fe20004fc1670 */
[----:B------:R-:W-:Y:S01]  /*c620*/  FMUL R219, R219, UR20 ;  /* 0x00000014dbdb7c20 */ /* 0x000fe20008400000 */
[----:B0-----:R-:W-:Y:S01]  /*c630*/  F2FP.SATFINITE.E5M2.F32.PACK_AB_MERGE_C R29, RZ, R222, RZ ;  /* 0x000000deff1d723e */ /* 0x001fe200048060ff */
[----:B------:R-:W-:Y:S01]  /*c640*/  FMUL R217, R217, UR20 ;  /* 0x00000014d9d97c20 */ /* 0x000fe20008400000 */
[----:B------:R-:W4:Y:S01]  /*c650*/  LDL.LU R226, [R1+0xc] ;  /* 0x00000c0001e27983 */ /* 0x000f220000300800 */
[----:B------:R-:W-:Y:S02]  /*c660*/  F2FP.SATFINITE.E5M2.F32.PACK_AB_MERGE_C R33, RZ, R220, RZ ;  /* 0x000000dcff21723e */ /* 0x000fe400048060ff */
[----:B------:R-:W-:Y:S01]  /*c670*/  F2FP.SATFINITE.E5M2.F32.PACK_AB_MERGE_C R219, RZ, R219, RZ ;  /* 0x000000dbffdb723e */ /* 0x000fe200048060ff */
[----:B------:R0:W-:Y:S01]  /*c680*/  @!P5 STG.E.U8 desc[UR18][R24.64+0x8], R29 ;  /* 0x0000081d1800d986 */ /* 0x0001e2000c101112 */
[----:B------:R-:W-:-:S02]  /*c690*/  ISETP.LT.OR P5, PT, R35, 0x11, !P1 ;  /* 0x000000112300780c */ /* 0x000fc40004fa1670 */
[----:B------:R-:W-:Y:S01]  /*c6a0*/  F2FP.SATFINITE.E5M2.F32.PACK_AB_MERGE_C R217, RZ, R217, RZ ;  /* 0x000000d9ffd9723e */ /* 0x000fe200048060ff */
[----:B---3--:R-:W3:Y:S01]  /*c6b0*/  LDL.LU R225, [R1+0x8] ;  /* 0x0000080001e17983 */ /* 0x008ee20000300800 */
[----:B------:R-:W-:-:S03]  /*c6c0*/  FMUL R218, R218, UR20 ;  /* 0x00000014dada7c20 */ /* 0x000fc60008400000 */
[----:B------:R-:W4:Y:S04]  /*c6d0*/  LDL.LU R224, [R1+0x4] ;  /* 0x0000040001e07983 */ /* 0x000f280000300800 */
[----:B------:R-:W3:Y:S01]  /*c6e0*/  LDL.LU R222, [R1] ;  /* 0x0000000001de7983 */ /* 0x000ee20000300800 */
[----:B0-----:R-:W-:Y:S01]  /*c6f0*/  F2FP.SATFINITE.E5M2.F32.PACK_AB_MERGE_C R29, RZ, R218, RZ ;  /* 0x000000daff1d723e */ /* 0x001fe200048060ff */
[----:B------:R-:W-:Y:S01]  /*c700*/  FMUL R216, R216, UR20 ;  /* 0x00000014d8d87c20 */ /* 0x000fe20008400000 */
[----:B------:R-:W-:Y:S01]  /*c710*/  FMUL R215, R215, UR20 ;  /* 0x00000014d7d77c20 */ /* 0x000fe20008400000 */
[----:B------:R0:W-:Y:S01]  /*c720*/  @!P3 STG.E.U8 desc[UR18][R26.64+0x8], R33 ;  /* 0x000008211a00b986 */ /* 0x0001e2000c101112 */
[----:B------:R-:W-:Y:S01]  /*c730*/  ISETP.LT.OR P3, PT, R35, 0x11, !P0 ;  /* 0x000000112300780c */ /* 0x000fe20004761670 */
[----:B------:R-:W-:Y:S01]  /*c740*/  FMUL R213, R213, UR20 ;  /* 0x00000014d5d57c20 */ /* 0x000fe20008400000 */
[----:B------:R-:W-:Y:S01]  /*c750*/  F2FP.SATFINITE.E5M2.F32.PACK_AB_MERGE_C R31, RZ, R216, RZ ;  /* 0x000000d8ff1f723e */ /* 0x000fe200048060ff */
[----:B------:R-:W-:Y:S01]  /*c760*/  @!P4 STG.E.U8 desc[UR18][R26.64+0x9], R219 ;  /* 0x000009db1a00c986 */ /* 0x000fe2000c101112 */
[C---:B------:R-:W-:Y:S01]  /*c770*/  ISETP.LT.OR P4, PT, R35.reuse, 0x12, !P0 ;  /* 0x000000122300780c */ /* 0x040fe20004781670 */
[----:B------:R-:W-:Y:S01]  /*c780*/  FMUL R214, R214, UR20 ;  /* 0x00000014d6d67c20 */ /* 0x000fe20008400000 */
[----:B------:R-:W-:Y:S01]  /*c790*/  F2FP.SATFINITE.E5M2.F32.PACK_AB_MERGE_C R215, RZ, R215, RZ ;  /* 0x000000d7ffd7723e */ /* 0x000fe200048060ff */
[----:B------:R-:W-:Y:S01]  /*c7a0*/  @!P6 STG.E.U8 desc[UR18][R24.64+0x11], R217 ;  /* 0x000011d91800e986 */ /* 0x000fe2000c101112 */
[C---:B------:R-:W-:Y:S01]  /*c7b0*/  ISETP.LT.OR P6, PT, R35.reuse, 0x1a, !P1 ;  /* 0x0000001a2300780c */ /* 0x040fe20004fc1670 */
[----:B------:R-:W-:Y:S01]  /*c7c0*/  FMUL R212, R212, UR20 ;  /* 0x00000014d4d47c20 */ /* 0x000fe20008400000 */
[----:B------:R-:W-:Y:S01]  /*c7d0*/  F2FP.SATFINITE.E5M2.F32.PACK_AB_MERGE_C R213, RZ, R213, RZ ;  /* 0x000000d5ffd5723e */ /* 0x000fe200048060ff */
[----:B------:R1:W-:Y:S01]  /*c7e0*/  @!P5 STG.E.U8 desc[UR18][R24.64+0x10], R29 ;  /* 0x0000101d1800d986 */ /* 0x0003e2000c101112 */
[----:B------:R-:W-:Y:S01]  /*c7f0*/  ISETP.LT.OR P5, PT, R35, 0x19, !P1 ;  /* 0x000000192300780c */ /* 0x000fe20004fa1670 */
[----:B------:R-:W-:Y:S01]  /*c800*/  FMUL R211, R211, UR20 ;  /* 0x00000014d3d37c20 */ /* 0x000fe20008400000 */
[----:B------:R-:W-:Y:S01]  /*c810*/  FMUL R209, R209, UR20 ;  /* 0x00000014d1d17c20 */ /* 0x000fe20008400000 */
[----:B------:R1:W-:Y:S01]  /*c820*/  @!P3 STG.E.U8 desc[UR18][R26.64+0x10], R31 ;  /* 0x0000101f1a00b986 */ /* 0x0003e2000c101112 */
[C---:B------:R-:W-:Y:S01]  /*c830*/  ISETP.LT.OR P3, PT, R35.reuse, 0x19, !P0 ;  /* 0x000000192300780c */ /* 0x040fe20004761670 */
[----:B------:R-:W-:Y:S01]  /*c840*/  FMUL R210, R210, UR20 ;  /* 0x00000014d2d27c20 */ /* 0x000fe20008400000 */
[----:B0-----:R-:W-:Y:S01]  /*c850*/  F2FP.SATFINITE.E5M2.F32.PACK_AB_MERGE_C R33, RZ, R212, RZ ;  /* 0x000000d4ff21723e */ /* 0x001fe200048060ff */
[----:B------:R-:W-:Y:S01]  /*c860*/  @!P4 STG.E.U8 desc[UR18][R26.64+0x11], R215 ;  /* 0x000011d71a00c986 */ /* 0x000fe2000c101112 */
[C---:B------:R-:W-:Y:S01]  /*c870*/  ISETP.LT.OR P4, PT, R35.reuse, 0x1a, !P0 ;  /* 0x0000001a2300780c */ /* 0x040fe20004781670 */
[----:B------:R-:W-:Y:S01]  /*c880*/  FMUL R208, R208, UR20 ;  /* 0x00000014d0d07c20 */ /* 0x000fe20008400000 */
[----:B------:R-:W-:Y:S01]  /*c890*/  F2FP.SATFINITE.E5M2.F32.PACK_AB_MERGE_C R211, RZ, R211, RZ ;  /* 0x000000d3ffd3723e */ /* 0x000fe200048060ff */
[----:B------:R-:W-:Y:S01]  /*c8a0*/  @!P6 STG.E.U8 desc[UR18][R24.64+0x19], R213 ;  /* 0x000019d51800e986 */ /* 0x000fe2000c101112 */
[----:B------:R-:W-:Y:S01]  /*c8b0*/  ISETP.LT.OR P6, PT, R35, 0x22, !P1 ;  /* 0x000000222300780c */ /* 0x000fe20004fc1670 */
[----:B------:R-:W-:Y:S01]  /*c8c0*/  FMUL R207, R207, UR20 ;  /* 0x00000014cfcf7c20 */ /* 0x000fe20008400000 */
[----:B-1----:R-:W-:Y:S01]  /*c8d0*/  F2FP.SATFINITE.E5M2.F32.PACK_AB_MERGE_C R29, RZ, R214, RZ ;  /* 0x000000d6ff1d723e */ /* 0x002fe200048060ff */
[----:B------:R-:W-:Y:S01]  /*c8e0*/  FMUL R205, R205, UR20 ;  /* 0x00000014cdcd7c20 */ /* 0x000fe20008400000 */
[----:B------:R-:W-:Y:S01]  /*c8f0*/  F2FP.SATFINITE.E5M2.F32.PACK_AB_MERGE_C R209, RZ, R209, RZ ;  /* 0x000000d1ffd1723e */ /* 0x000fe200048060ff */
[----:B------:R-:W-:Y:S01]  /*c900*/  FMUL R206, R206, UR20 ;  /* 0x00000014cece7c20 */ /* 0x000fe20008400000 */
[----:B------:R-:W-:Y:S01]  /*c910*/  F2FP.SATFINITE.E5M2.F32.PACK_AB_MERGE_C R31, RZ, R208, RZ ;  /* 0x000000d0ff1f723e */ /* 0x000fe200048060ff */
[----:B------:R0:W-:Y:S01]  /*c920*/  @!P5 STG.E.U8 desc[UR18][R24.64+0x18], R29 ;  /* 0x0000181d1800d986 */ /* 0x0001e2000c101112 */
[C---:B------:R-:W-:Y:S01]  /*c930*/  ISETP.LT.OR P5, PT, R35.reuse, 0x21, !P1 ;  /* 0x000000212300780c */ /* 0x040fe20004fa1670 */
[----:B------:R-:W-:Y:S01]  /*c940*/  FMUL R204, R204, UR20 ;  /* 0x00000014cccc7c20 */ /* 0x000fe20008400000 */
[----:B------:R-:W-:Y:S01]  /*c950*/  F2FP.SATFINITE.E5M2.F32.PACK_AB_MERGE_C R207, RZ, R207, RZ ;  /* 0x000000cfffcf723e */ /* 0x000fe200048060ff */
[----:B------:R1:W-:Y:S01]  /*c960*/  @!P3 STG.E.U8 desc[UR18][R26.64+0x18], R33 ;  /* 0x000018211a00b986 */ /* 0x0003e2000c101112 */
[----:B------:R-:W-:Y:S01]  /*c970*/  ISETP.LT.OR P3, PT, R35, 0x21, !P0 ;  /* 0x000000212300780c */ /* 0x000fe20004761670 */
[----:B------:R-:W-:Y:S01]  /*c980*/  FMUL R203, R203, UR20 ;  /* 0x00000014cbcb7c20 */ /* 0x000fe20008400000 */
[----:B------:R-:W-:Y:S01]  /*c990*/  F2FP.SATFINITE.E5M2.F32.PACK_AB_MERGE_C R205, RZ, R205, RZ ;  /* 0x000000cdffcd723e */ /* 0x000fe200048060ff */
[----:B------:R-:W-:Y:S01]  /*c9a0*/  @!P4 STG.E.U8 desc[UR18][R26.64+0x19], R211 ;  /* 0x000019d31a00c986 */ /* 0x000fe2000c101112 */
[----:B------:R-:W-:Y:S01]  /*c9b0*/  ISETP.LT.OR P4, PT, R35, 0x22, !P0 ;  /* 0x000000222300780c */ /* 0x000fe20004781670 */
[----:B------:R-:W-:Y:S01]  /*c9c0*/  FMUL R201, R201, UR20 ;  /* 0x00000014c9c97c20 */ /* 0x000fe20008400000 */
[----:B------:R-:W-:Y:S01]  /*c9d0*/  F2FP.SATFINITE.E5M2.F32.PACK_AB_MERGE_C R203, RZ, R203, RZ ;  /* 0x000000cbffcb723e */ /* 0x000fe200048060ff */
[----:B------:R-:W-:Y:S01]  /*c9e0*/  @!P6 STG.E.U8 desc[UR18][R24.64+0x21], R209 ;  /* 0x000021d11800e986 */ /* 0x000fe2000c101112 */
[----:B------:R-:W-:Y:S01]  /*c9f0*/  ISETP.LT.OR P6, PT, R35, 0x2a, !P1 ;  /* 0x0000002a2300780c */ /* 0x000fe20004fc1670 */
[----:B------:R-:W-:Y:S01]  /*ca00*/  FMUL R202, R202, UR20 ;  /* 0x00000014caca7c20 */ /* 0x000fe20008400000 */
[----:B0-----:R-:W-:Y:S01]  /*ca10*/  F2FP.SATFINITE.E5M2.F32.PACK_AB_MERGE_C R29, RZ, R210, RZ ;  /* 0x000000d2ff1d723e */ /* 0x001fe200048060ff */
[----:B------:R-:W-:Y:S01]  /*ca20*/  FMUL R200, R200, UR20 ;  /* 0x00000014c8c87c20 */ /* 0x000fe20008400000 */
[----:B-1----:R-:W-:Y:S01]  /*ca30*/  F2FP.SATFINITE.E5M2.F32.PACK_AB_MERGE_C R33, RZ, R204, RZ ;  /* 0x000000ccff21723e */ /* 0x002fe200048060ff */
[----:B------:R-:W-:Y:S01]  /*ca40*/  FMUL R199, R199, UR20 ;  /* 0x00000014c7c77c20 */ /* 0x000fe20008400000 */
[----:B------:R-:W-:Y:S01]  /*ca50*/  F2FP.SATFINITE.E5M2.F32.PACK_AB_MERGE_C R201, RZ, R201, RZ ;  /* 0x000000c9ffc9723e */ /* 0x000fe200048060ff */
[----:B------:R0:W-:Y:S01]  /*ca60*/  @!P5 STG.E.U8 desc[UR18][R24.64+0x20], R29 ;  /* 0x0000201d1800d986 */ /* 0x0001e2000c101112 */
[----:B------:R-:W-:Y:S01]  /*ca70*/  ISETP.LT.OR P5, PT, R35, 0x29, !P1 ;  /* 0x000000292300780c */ /* 0x000fe20004fa1670 */
[----:B------:R-:W-:Y:S01]  /*ca80*/  FMUL R197, R197, UR20 ;  /* 0x00000014c5c57c20 */ /* 0x000fe20008400000 */
[----:B------:R-:W-:Y:S01]  /*ca90*/  F2FP.SATFINITE.E5M2.F32.PACK_AB_MERGE_C R199, RZ, R199, RZ ;  /* 0x000000c7ffc7723e */ /* 0x000fe200048060ff */
[----:B------:R1:W-:Y:S01]  /*caa0*/  @!P3 STG.E.U8 desc[UR18][R26.64+0x20], R31 ;  /* 0x0000201f1a00b986 */ /* 0x0003e2000c101112 */
[C---:B------:R-:W-:Y:S01]  /*cab0*/  ISETP.LT.OR P3, PT, R35.reuse, 0x29, !P0 ;  /* 0x000000292300780c */ /* 0x040fe20004761670 */
[----:B------:R-:W-:Y:S01]  /*cac0*/  FMUL R198, R198, UR20 ;  /* 0x00000014c6c67c20 */ /* 0x000fe20008400000 */
[----:B------:R-:W-:Y:S01]  /*cad0*/  F2FP.SATFINITE.E5M2.F32.PACK_AB_MERGE_C R197, RZ, R197, RZ ;  /* 0x000000c5ffc5723e */ /* 0x000fe200048060ff */
[----:B------:R-:W-:Y:S01]  /*cae0*/  @!P4 STG.E.U8 desc[UR18][R26.64+0x21], R207 ;  /* 0x000021cf1a00c986 */ /* 0x000fe2000c101112 */
[----:B------:R-:W-:Y:S01]  /*caf0*/  ISETP.LT.OR P4, PT, R35, 0x2a, !P0 ;  /* 0x0000002a2300780c */ /* 0x000fe20004781670 */
[----:B------:R-:W-:Y:S01]  /*cb00*/  FMUL R196, R196, UR20 ;  /* 0x00000014c4c47c20 */ /* 0x000fe20008400000 */
[----:B------:R-:W-:Y:S01]  /*cb10*/  FMUL R195, R195, UR20 ;  /* 0x00000014c3c37c20 */ /* 0x000fe20008400000 */
        /* <DEDUP_REMOVED lines=27> */
[----:B------:R-:W-:Y:S01]  /*ccd0*/  FMUL R186, R186, UR20 ;  /* 0x00000014baba7c20 */ /* 0x000fe20008400000 */
        /* <DEDUP_REMOVED lines=156> */
[----:B-----5:R-:W-:Y:S01]  /*d6a0*/  FMUL R0, R0, UR20 ;  /* 0x0000001400007c20 */ /* 0x020fe20008400000 */
[----:B-1----:R-:W-:Y:S01]  /*d6b0*/  F2FP.SATFINITE.E5M2.F32.PACK_AB_MERGE_C R33, RZ, R164, RZ ;  /* 0x000000a4ff21723e */ /* 0x002fe200048060ff */
        /* <DEDUP_REMOVED lines=9> */
[----:B------:R-:W-:Y:S01]  /*d750*/  FMUL R4, R4, UR20 ;  /* 0x0000001404047c20 */ /* 0x000fe20008400000 */
[----:B------:R-:W-:Y:S01]  /*d760*/  @!P4 STG.E.U8 desc[UR18][R26.64+0x71], R167 ;  /* 0x000071a71a00c986 */ /* 0x000fe2000c101112 */
[----:B------:R-:W-:-:S03]  /*d770*/  ISETP.LT.OR P4, PT, R35, 0x7a, !P0 ;  /* 0x0000007a2300780c */ /* 0x000fc60004781670 */
[----:B------:R-:W-:Y:S01]  /*d780*/  @!P6 STG.E.U8 desc[UR18][R24.64+0x79], R165 ;  /* 0x000079a51800e986 */ /* 0x000fe2000c101112 */
[----:B------:R-:W-:Y:S02]  /*d790*/  ISETP.LT.OR P6, PT, R35, 0x82, !P1 ;  /* 0x000000822300780c */ /* 0x000fe40004fc1670 */
[----:B0-----:R-:W-:Y:S01]  /*d7a0*/  F2FP.SATFINITE.E5M2.F32.PACK_AB_MERGE_C R29, RZ, R166, RZ ;  /* 0x000000a6ff1d723e */ /* 0x001fe200048060ff */
[----:B------:R-:W4:Y:S01]  /*d7b0*/  LDL.LU R220, [R1+0x14] ;  /* 0x0000140001dc7983 */ /* 0x000f220000300800 */
[----:B-1----:R-:W-:-:S03]  /*d7c0*/  F2FP.SATFINITE.E5M2.F32.PACK_AB_MERGE_C R31, RZ, R160, RZ ;  /* 0x000000a0ff1f723e */ /* 0x002fc600048060ff */
[----:B------:R0:W-:Y:S01]  /*d7d0*/  @!P5 STG.E.U8 desc[UR18][R24.64+0x78], R29 ;  /* 0x0000781d1800d986 */ /* 0x0001e2000c101112 */
[----:B------:R-:W-:-:S03]  /*d7e0*/  ISETP.LT.OR P5, PT, R35, 0x81, !P1 ;  /* 0x000000812300780c */ /* 0x000fc60004fa1670 */
[----:B------:R1:W-:Y:S01]  /*d7f0*/  @!P3 STG.E.U8 desc[UR18][R26.64+0x78], R33 ;  /* 0x000078211a00b986 */ /* 0x0003e2000c101112 */
[----:B------:R-:W-:-:S03]  /*d800*/  ISETP.LT.OR P3, PT, R35, 0x81, !P0 ;  /* 0x000000812300780c */ /* 0x000fc60004761670 */
        /* <DEDUP_REMOVED lines=26> */
[----:B0-----:R-:W-:Y:S02]  /*d9b0*/  F2FP.SATFINITE.E5M2.F32.PACK_AB_MERGE_C R29, RZ, R154, RZ ;  /* 0x0000009aff1d723e */ /* 0x001fe400048060ff */
[----:B-1----:R-:W-:-:S03]  /*d9c0*/  F2FP.SATFINITE.E5M2.F32.PACK_AB_MERGE_C R33, RZ, R20, RZ ;  /* 0x00000014ff21723e */ /* 0x002fc600048060ff */
[----:B------:R0:W-:Y:S01]  /*d9d0*/  @!P5 STG.E.U8 desc[UR18][R24.64+0x90], R29 ;  /* 0x0000901d1800d986 */ /* 0x0001e2000c101112 */
[----:B------:R-:W-:-:S03]  /*d9e0*/  ISETP.LT.OR P5, PT, R35, 0x99, !P1 ;  /* 0x000000992300780c */ /* 0x000fc60004fa1670 */
[----:B------:R-:W-:Y:S01]  /*d9f0*/  @!P3 STG.E.U8 desc[UR18][R26.64+0x90], R31 ;  /* 0x0000901f1a00b986 */ /* 0x000fe2000c101112 */
[----:B------:R-:W-:-:S03]  /*da00*/  ISETP.LT.OR P3, PT, R35, 0x99, !P0 ;  /* 0x000000992300780c */ /* 0x000fc60004761670 */
[----:B------:R1:W-:Y:S01]  /*da10*/  @!P4 STG.E.U8 desc[UR18][R26.64+0x91], R23 ;  /* 0x000091171a00c986 */ /* 0x0003e2000c101112 */
[----:B------:R-:W-:-:S03]  /*da20*/  ISETP.LT.OR P4, PT, R35, 0x9a, !P0 ;  /* 0x0000009a2300780c */ /* 0x000fc60004781670 */
[----:B------:R2:W-:Y:S01]  /*da30*/  @!P6 STG.E.U8 desc[UR18][R24.64+0x99], R21 ;  /* 0x000099151800e986 */ /* 0x0005e2000c101112 */
[----:B------:R-:W-:Y:S02]  /*da40*/  ISETP.LT.OR P6, PT, R35, 0xa2, !P1 ;  /* 0x000000a22300780c */ /* 0x000fe40004fc1670 */
[----:B0-----:R-:W-:-:S05]  /*da50*/  F2FP.SATFINITE.E5M2.F32.PACK_AB_MERGE_C R29, RZ, R22, RZ ;  /* 0x00000016ff1d723e */ /* 0x001fca00048060ff */
[----:B------:R-:W-:Y:S01]  /*da60*/  @!P5 STG.E.U8 desc[UR18][R24.64+0x98], R29 ;  /* 0x0000981d1800d986 */ /* 0x000fe2000c101112 */
[C---:B------:R-:W-:Y:S02]  /*da70*/  ISETP.LT.OR P5, PT, R35.reuse, 0xa1, !P1 ;  /* 0x000000a12300780c */ /* 0x040fe40004fa1670 */
[----:B-1----:R-:W-:Y:S01]  /*da80*/  F2FP.SATFINITE.E5M2.F32.PACK_AB_MERGE_C R23, RZ, R18, RZ ;  /* 0x00000012ff17723e */ /* 0x002fe200048060ff */
[----:B------:R-:W-:Y:S01]  /*da90*/  @!P3 STG.E.U8 desc[UR18][R26.64+0x98], R33 ;  /* 0x000098211a00b986 */ /* 0x000fe2000c101112 */
[C---:B------:R-:W-:Y:S02]  /*daa0*/  ISETP.LT.OR P3, PT, R35.reuse, 0xa1, !P0 ;  /* 0x000000a12300780c */ /* 0x040fe40004761670 */
[----:B--2---:R-:W-:Y:S01]  /*dab0*/  F2FP.SATFINITE.E5M2.F32.PACK_AB_MERGE_C R21, RZ, R16, RZ ;  /* 0x00000010ff15723e */ /* 0x004fe200048060ff */
[----:B------:R0:W-:Y:S01]  /*dac0*/  @!P4 STG.E.U8 desc[UR18][R26.64+0x99], R19 ;  /* 0x000099131a00c986 */ /* 0x0001e2000c101112 */
[----:B------:R-:W-:-:S03]  /*dad0*/  ISETP.LT.OR P4, PT, R35, 0xa2, !P0 ;  /* 0x000000a22300780c */ /* 0x000fc60004781670 */
[----:B------:R1:W-:Y:S01]  /*dae0*/  @!P6 STG.E.U8 desc[UR18][R24.64+0xa1], R17 ;  /* 0x0000a1111800e986 */ /* 0x0003e2000c101112 */
[----:B------:R-:W-:-:S03]  /*daf0*/  ISETP.LT.OR P6, PT, R35, 0xaa, !P1 ;  /* 0x000000aa2300780c */ /* 0x000fc60004fc1670 */
[----:B------:R-:W-:Y:S01]  /*db00*/  @!P5 STG.E.U8 desc[UR18][R24.64+0xa0], R23 ;  /* 0x0000a0171800d986 */ /* 0x000fe2000c101112 */
[----:B------:R-:W-:-:S03]  /*db10*/  ISETP.LT.OR P5, PT, R35, 0xa9, !P1 ;  /* 0x000000a92300780c */ /* 0x000fc60004fa1670 */
[----:B------:R-:W-:Y:S01]  /*db20*/  @!P3 STG.E.U8 desc[UR18][R26.64+0xa0], R21 ;  /* 0x0000a0151a00b986 */ /* 0x000fe2000c101112 */
[C---:B------:R-:W-:Y:S02]  /*db30*/  ISETP.LT.OR P3, PT, R35.reuse, 0xa9, !P0 ;  /* 0x000000a92300780c */ /* 0x040fe40004761670 */
[----:B0-----:R-:W-:Y:S01]  /*db40*/  F2FP.SATFINITE.E5M2.F32.PACK_AB_MERGE_C R19, RZ, R14, RZ ;  /* 0x0000000eff13723e */ /* 0x001fe200048060ff */
[----:B------:R0:W-:Y:S01]  /*db50*/  @!P4 STG.E.U8 desc[UR18][R26.64+0xa1], R15 ;  /* 0x0000a10f1a00c986 */ /* 0x0001e2000c101112 */
[C---:B------:R-:W-:Y:S02]  /*db60*/  ISETP.LT.OR P4, PT, R35.reuse, 0xaa, !P0 ;  /* 0x000000aa2300780c */ /* 0x040fe40004781670 */
[----:B-1----:R-:W-:Y:S01]  /*db70*/  F2FP.SATFINITE.E5M2.F32.PACK_AB_MERGE_C R17, RZ, R12, RZ ;  /* 0x0000000cff11723e */ /* 0x002fe200048060ff */
        /* <DEDUP_REMOVED lines=15> */
[----:B0-----:R-:W-:Y:S02]  /*dc70*/  F2FP.SATFINITE.E5M2.F32.PACK_AB_MERGE_C R11, RZ, R6, RZ ;  /* 0x00000006ff0b723e */ /* 0x001fe400048060ff */
[C---:B------:R-:W-:Y:S01]  /*dc80*/  ISETP.LT.OR P3, PT, R35.reuse, 0xb9, !P0 ;  /* 0x000000b92300780c */ /* 0x040fe20004761670 */
[----:B------:R0:W-:Y:S01]  /*dc90*/  @!P4 STG.E.U8 desc[UR18][R26.64+0xb1], R7 ;  /* 0x0000b1071a00c986 */ /* 0x0001e2000c101112 */
[----:B-1----:R-:W-:Y:S02]  /*dca0*/  F2FP.SATFINITE.E5M2.F32.PACK_AB_MERGE_C R9, RZ, R4, RZ ;  /* 0x00000004ff09723e */ /* 0x002fe400048060ff */
[----:B------:R-:W-:Y:S01]  /*dcb0*/  ISETP.LT.OR P4, PT, R35, 0xba, !P0 ;  /* 0x000000ba2300780c */ /* 0x000fe20004781670 */
[----:B------:R1:W-:Y:S04]  /*dcc0*/  @!P6 STG.E.U8 desc[UR18][R24.64+0xb9], R5 ;  /* 0x0000b9051800e986 */ /* 0x0003e8000c101112 */
[----:B------:R2:W-:Y:S01]  /*dcd0*/  @!P5 STG.E.U8 desc[UR18][R24.64+0xb8], R11 ;  /* 0x0000b80b1800d986 */ /* 0x0005e2000c101112 */
[----:B------:R-:W-:Y:S01]  /*dce0*/  FMUL R4, R227, UR20 ;  /* 0x00000014e3047c20 */ /* 0x000fe20008400000 */
[----:B------:R-:W-:-:S02]  /*dcf0*/  ISETP.LT.OR P5, PT, R35, 0xc1, !P1 ;  /* 0x000000c12300780c */ /* 0x000fc40004fa1670 */
[----:B0-----:R-:W-:Y:S02]  /*dd00*/  F2FP.SATFINITE.E5M2.F32.PACK_AB_MERGE_C R7, RZ, R3, RZ ;  /* 0x00000003ff07723e */ /* 0x001fe400048060ff */
[----:B-1----:R-:W-:Y:S01]  /*dd10*/  F2FP.SATFINITE.E5M2.F32.PACK_AB_MERGE_C R5, RZ, R0, RZ ;  /* 0x00000000ff05723e */ /* 0x002fe200048060ff */
[----:B---3--:R-:W-:Y:S01]  /*dd20*/  FMUL R0, R222, UR20 ;  /* 0x00000014de007c20 */ /* 0x008fe20008400000 */
[----:B------:R-:W-:Y:S01]  /*dd30*/  ISETP.LT.OR P6, PT, R35, 0xc2, !P1 ;  /* 0x000000c22300780c */ /* 0x000fe20004fc1670 */
[----:B------:R-:W3:Y:S01]  /*dd40*/  LDL.LU R222, [R1+0x20] ;  /* 0x0000200001de7983 */ /* 0x000ee20000300800 */
[----:B--2---:R-:W-:Y:S02]  /*dd50*/  F2FP.SATFINITE.E5M2.F32.PACK_AB_MERGE_C R11, RZ, R2, RZ ;  /* 0x00000002ff0b723e */ /* 0x004fe400048060ff */
[----:B------:R-:W-:Y:S01]  /*dd60*/  F2FP.SATFINITE.E5M2.F32.PACK_AB_MERGE_C R13, RZ, R0, RZ ;  /* 0x00000000ff0d723e */ /* 0x000fe200048060ff */
[----:B----4-:R-:W-:Y:S01]  /*dd70*/  FMUL R0, R224, UR20 ;  /* 0x00000014e0007c20 */ /* 0x010fe20008400000 */
[----:B------:R-:W-:Y:S01]  /*dd80*/  FMUL R2, R225, UR20 ;  /* 0x00000014e1027c20 */ /* 0x000fe20008400000 */
[----:B------:R-:W2:Y:S04]  /*dd90*/  LDL.LU R224, [R1+0x24] ;  /* 0x0000240001e07983 */ /* 0x000ea80000300800 */
[----:B------:R-:W4:Y:S01]  /*dda0*/  LDL.LU R225, [R1+0x28] ;  /* 0x0000280001e17983 */ /* 0x000f220000300800 */
[----:B------:R-:W-:-:S03]  /*ddb0*/  FMUL R3, R226, UR20 ;  /* 0x00000014e2037c20 */ /* 0x000fc60008400000 */
[----:B------:R-:W4:Y:S04]  /*ddc0*/  LDL.LU R226, [R1+0x2c] ;  /* 0x00002c0001e27983 */ /* 0x000f280000300800 */
[----:B------:R-:W4:Y:S04]  /*ddd0*/  LDL.LU R227, [R1+0x30] ;  /* 0x0000300001e37983 */ /* 0x000f280000300800 */
[----:B------:R-:W-:Y:S01]  /*dde0*/  @!P3 STG.E.U8 desc[UR18][R26.64+0xb8], R9 ;  /* 0x0000b8091a00b986 */ /* 0x000fe2000c101112 */
[----:B------:R-:W-:-:S03]  /*ddf0*/  ISETP.LT.OR P3, PT, R35, 0xc1, !P0 ;  /* 0x000000c12300780c */ /* 0x000fc60004761670 */
[----:B------:R0:W-:Y:S01]  /*de00*/  @!P4 STG.E.U8 desc[UR18][R26.64+0xb9], R7 ;  /* 0x0000b9071a00c986 */ /* 0x0001e2000c101112 */
[----:B------:R-:W-:-:S03]  /*de10*/  ISETP.LT.OR P4, PT, R35, 0xc2, !P0 ;  /* 0x000000c22300780c */ /* 0x000fc60004781670 */
[----:B------:R-:W-:Y:S01]  /*de20*/  @!P5 STG.E.U8 desc[UR18][R24.64+0xc0], R11 ;  /* 0x0000c00b1800d986 */ /* 0x000fe2000c101112 */
[----:B------:R-:W-:-:S03]  /*de30*/  ISETP.LT.OR P5, PT, R35, 0xc9, !P1 ;  /* 0x000000c92300780c */ /* 0x000fc60004fa1670 */
[----:B------:R1:W-:Y:S01]  /*de40*/  @!P6 STG.E.U8 desc[UR18][R24.64+0xc1], R5 ;  /* 0x0000c1051800e986 */ /* 0x0003e2000c101112 */
[----:B0-----:R-:W-:-:S03]  /*de50*/  F2FP.SATFINITE.E5M2.F32.PACK_AB_MERGE_C R7, RZ, R0, RZ ;  /* 0x00000000ff07723e */ /* 0x001fc600048060ff */
[----:B------:R-:W-:Y:S01]  /*de60*/  @!P3 STG.E.U8 desc[UR18][R26.64+0xc0], R13 ;  /* 0x0000c00d1a00b986 */ /* 0x000fe2000c101112 */
[C---:B------:R-:W-:Y:S02]  /*de70*/  ISETP.LT.OR P6, PT, R35.reuse, 0xca, !P1 ;  /* 0x000000ca2300780c */ /* 0x040fe40004fc1670 */
[----:B-1----:R-:W-:Y:S01]  /*de80*/  F2FP.SATFINITE.E5M2.F32.PACK_AB_MERGE_C R5, RZ, R2, RZ ;  /* 0x00000002ff05723e */ /* 0x002fe200048060ff */
[----:B------:R0:W-:Y:S01]  /*de90*/  @!P4 STG.E.U8 desc[UR18][R26.64+0xc1], R7 ;  /* 0x0000c1071a00c986 */ /* 0x0001e2000c101112 */
[C---:B------:R-:W-:Y:S02]  /*dea0*/  ISETP.LT.OR P3, PT, R35.reuse, 0xc9, !P0 ;  /* 0x000000c92300780c */ /* 0x040fe40004761670 */
[C---:B------:R-:W-:Y:S01]  /*deb0*/  ISETP.LT.OR P4, PT, R35.reuse, 0xca, !P0 ;  /* 0x000000ca2300780c */ /* 0x040fe20004781670 */
[----:B------:R1:W-:Y:S01]  /*dec0*/  @!P5 STG.E.U8 desc[UR18][R24.64+0xc8], R5 ;  /* 0x0000c8051800d986 */ /* 0x0003e2000c101112 */
[----:B------:R-:W-:Y:S02]  /*ded0*/  ISETP.LT.OR P5, PT, R35, 0xd1, !P1 ;  /* 0x000000d12300780c */ /* 0x000fe40004fa1670 */
[----:B------:R-:W-:-:S02]  /*dee0*/  F2FP.SATFINITE.E5M2.F32.PACK_AB_MERGE_C R9, RZ, R3, RZ ;  /* 0x00000003ff09723e */ /* 0x000fc400048060ff */
[----:B------:R-:W-:-:S03]  /*def0*/  F2FP.SATFINITE.E5M2.F32.PACK_AB_MERGE_C R11, RZ, R4, RZ ;  /* 0x00000004ff0b723e */ /* 0x000fc600048060ff */
[----:B------:R1:W-:Y:S04]  /*df00*/  @!P6 STG.E.U8 desc[UR18][R24.64+0xc9], R9 ;  /* 0x0000c9091800e986 */ /* 0x0003e8000c101112 */
[----:B------:R-:W-:Y:S01]  /*df10*/  @!P3 STG.E.U8 desc[UR18][R26.64+0xc8], R11 ;  /* 0x0000c80b1a00b986 */ /* 0x000fe2000c101112 */
[----:B------:R-:W-:-:S03]  /*df20*/  FMUL R0, R220, UR20 ;  /* 0x00000014dc007c20 */ /* 0x000fc60008400000 */
[----:B------:R-:W4:Y:S02]  /*df30*/  LDL.LU R220, [R1+0x34] ;  /* 0x0000340001dc7983 */ /* 0x000f240000300800 */
[----:B0-----:R-:W-:Y:S01]  /*df40*/  F2FP.SATFINITE.E5M2.F32.PACK_AB_MERGE_C R7, RZ, R0, RZ ;  /* 0x00000000ff07723e */ /* 0x001fe200048060ff */
[----:B------:R-:W-:Y:S02]  /*df50*/  FMUL R2, R221, UR20 ;  /* 0x00000014dd027c20 */ /* 0x000fe40008400000 */
[----:B------:R-:W4:Y:S03]  /*df60*/  LDL.LU R221, [R1+0x38] ;  /* 0x0000380001dd7983 */ /* 0x000f260000300800 */
[----:B-1----:R-:W-:Y:S01]  /*df70*/  F2FP.SATFINITE.E5M2.F32.PACK_AB_MERGE_C R5, RZ, R2, RZ ;  /* 0x00000002ff05723e */ /* 0x002fe200048060ff */
[----:B------:R-:W-:Y:S04]  /*df80*/  @!P4 STG.E.U8 desc[UR18][R26.64+0xc9], R7 ;  /* 0x0000c9071a00c986 */ /* 0x000fe8000c101112 */
[----:B------:R0:W-:Y:S01]  /*df90*/  @!P5 STG.E.U8 desc[UR18][R24.64+0xd0], R5 ;  /* 0x0000d0051800d986 */ /* 0x0001e2000c101112 */
[----:B------:R-:W-:-:S03]  /*dfa0*/  FMUL R3, R223, UR20 ;  /* 0x00000014df037c20 */ /* 0x000fc60008400000 */
[----:B------:R-:W4:Y:S02]  /*dfb0*/  LDL.LU R223, [R1+0x3c] ;  /* 0x00003c0001df7983 */ /* 0x000f240000300800 */
[----:B------:R-:W-:Y:S01]  /*dfc0*/  F2FP.SATFINITE.E5M2.F32.PACK_AB_MERGE_C R9, RZ, R3, RZ ;  /* 0x00000003ff09723e */ /* 0x000fe200048060ff */
[----:B---3--:R-:W-:Y:S02]  /*dfd0*/  FMUL R0, R222, UR20 ;  /* 0x00000014de007c20 */ /* 0x008fe40008400000 */
[----:B------:R-:W3:Y:S03]  /*dfe0*/  LDL.LU R222, [R1+0x40] ;  /* 0x0000400001de7983 */ /* 0x000ee60000300800 */
[----:B------:R-:W-:Y:S01]  /*dff0*/  F2FP.SATFINITE.E5M2.F32.PACK_AB_MERGE_C R13, RZ, R0, RZ ;  /* 0x00000000ff0d723e */ /* 0x000fe200048060ff */
[----:B--2---:R-:W-:Y:S02]  /*e000*/  FMUL R2, R224, UR20 ;  /* 0x00000014e0027c20 */ /* 0x004fe40008400000 */
[----:B------:R-:W2:Y:S01]  /*e010*/  LDL.LU R224, [R1+0x44] ;  /* 0x0000440001e07983 */ /* 0x000ea20000300800 */
[----:B----4-:R-:W-:-:S03]  /*e020*/  FMUL R0, R225, UR20 ;  /* 0x00000014e1007c20 */ /* 0x010fc60008400000 */
[----:B------:R-:W4:Y:S01]  /*e030*/  LDL.LU R225, [R1+0x48] ;  /* 0x0000480001e17983 */ /* 0x000f220000300800 */
[----:B------:R-:W-:Y:S01]  /*e040*/  FMUL R3, R226, UR20 ;  /* 0x00000014e2037c20 */ /* 0x000fe20008400000 */
[----:B0-----:R-:W-:Y:S02]  /*e050*/  F2FP.SATFINITE.E5M2.F32.PACK_AB_MERGE_C R5, RZ, R0, RZ ;  /* 0x00000000ff05723e */ /* 0x001fe400048060ff */
[----:B------:R-:W4:Y:S01]  /*e060*/  LDL.LU R226, [R1+0x4c] ;  /* 0x00004c0001e27983 */ /* 0x000f220000300800 */
[----:B------:R-:W-:-:S03]  /*e070*/  FMUL R0, R227, UR20 ;  /* 0x00000014e3007c20 */ /* 0x000fc60008400000 */
[----:B------:R-:W4:Y:S01]  /*e080*/  LDL.LU R227, [R1+0x50] ;  /* 0x0000500001e37983 */ /* 0x000f220000300800 */
[C---:B------:R-:W-:Y:S02]  /*e090*/  ISETP.LT.OR P6, PT, R35.reuse, 0xd2, !P1 ;  /* 0x000000d22300780c */ /* 0x040fe40004fc1670 */
[C---:B------:R-:W-:Y:S01]  /*e0a0*/  ISETP.LT.OR P4, PT, R35.reuse, 0xd2, !P0 ;  /* 0x000000d22300780c */ /* 0x040fe20004781670 */
[----:B------:R-:W4:Y:S01]  /*e0b0*/  LDL.LU R218, [R1+0x54] ;  /* 0x0000540001da7983 */ /* 0x000f220000300800 */
[C---:B------:R-:W-:Y:S02]  /*e0c0*/  ISETP.LT.OR P3, PT, R35.reuse, 0xd1, !P0 ;  /* 0x000000d12300780c */ /* 0x040fe40004761670 */
[----:B------:R-:W-:Y:S02]  /*e0d0*/  ISETP.LT.OR P5, PT, R35, 0xd9, !P1 ;  /* 0x000000d92300780c */ /* 0x000fe40004fa1670 */
[----:B------:R-:W-:Y:S02]  /*e0e0*/  F2FP.SATFINITE.E5M2.F32.PACK_AB_MERGE_C R7, RZ, R2, RZ ;  /* 0x00000002ff07723e */ /* 0x000fe400048060ff */
[----:B------:R-:W-:-:S03]  /*e0f0*/  F2FP.SATFINITE.E5M2.F32.PACK_AB_MERGE_C R11, RZ, R0, RZ ;  /* 0x00000000ff0b723e */ /* 0x000fc600048060ff */
[----:B------:R0:W-:Y:S01]  /*e100*/  @!P6 STG.E.U8 desc[UR18][R24.64+0xd1], R9 ;  /* 0x0000d1091800e986 */ /* 0x0001e2000c101112 */
[----:B------:R-:W-:-:S03]  /*e110*/  ISETP.LT.OR P6, PT, R35, 0xda, !P1 ;  /* 0x000000da2300780c */ /* 0x000fc60004fc1670 */
[----:B------:R-:W-:Y:S01]  /*e120*/  @!P4 STG.E.U8 desc[UR18][R26.64+0xd1], R7 ;  /* 0x0000d1071a00c986 */ /* 0x000fe2000c101112 */
[----:B------:R-:W-:-:S03]  /*e130*/  ISETP.LT.OR P4, PT, R35, 0xda, !P0 ;  /* 0x000000da2300780c */ /* 0x000fc60004781670 */
[----:B------:R-:W-:Y:S01]  /*e140*/  @!P3 STG.E.U8 desc[UR18][R26.64+0xd0], R13 ;  /* 0x0000d00d1a00b986 */ /* 0x000fe2000c101112 */
[----:B0-----:R-:W-:-:S03]  /*e150*/  F2FP.SATFINITE.E5M2.F32.PACK_AB_MERGE_C R9, RZ, R3, RZ ;  /* 0x00000003ff09723e */ /* 0x001fc600048060ff */
[----:B------:R0:W-:Y:S04]  /*e160*/  @!P5 STG.E.U8 desc[UR18][R24.64+0xd8], R5 ;  /* 0x0000d8051800d986 */ /* 0x0001e8000c101112 */
[----:B------:R1:W-:Y:S01]  /*e170*/  @!P6 STG.E.U8 desc[UR18][R24.64+0xd9], R9 ;  /* 0x0000d9091800e986 */ /* 0x0003e2000c101112 */
[----:B------:R-:W-:-:S03]  /*e180*/  FMUL R0, R220, UR20 ;  /* 0x00000014dc007c20 */ /* 0x000fc60008400000 */
[----:B------:R-:W4:Y:S02]  /*e190*/  LDL.LU R220, [R1+0x58] ;  /* 0x0000580001dc7983 */ /* 0x000f240000300800 */
[----:B0-----:R-:W-:Y:S01]  /*e1a0*/  F2FP.SATFINITE.E5M2.F32.PACK_AB_MERGE_C R5, RZ, R0, RZ ;  /* 0x00000000ff05723e */ /* 0x001fe200048060ff */
[----:B------:R-:W-:Y:S02]  /*e1b0*/  FMUL R2, R221, UR20 ;  /* 0x00000014dd027c20 */ /* 0x000fe40008400000 */
[----:B------:R-:W4:Y:S03]  /*e1c0*/  LDL.LU R221, [R1+0x5c] ;  /* 0x00005c0001dd7983 */ /* 0x000f260000300800 */
[----:B------:R-:W-:Y:S01]  /*e1d0*/  F2FP.SATFINITE.E5M2.F32.PACK_AB_MERGE_C R7, RZ, R2, RZ ;  /* 0x00000002ff07723e */ /* 0x000fe200048060ff */
[----:B------:R0:W-:Y:S01]  /*e1e0*/  @!P4 STG.E.U8 desc[UR18][R26.64+0xd9], R5 ;  /* 0x0000d9051a00c986 */ /* 0x0001e2000c101112 */
[----:B------:R-:W-:-:S03]  /*e1f0*/  FMUL R3, R223, UR20 ;  /* 0x00000014df037c20 */ /* 0x000fc60008400000 */
[----:B------:R-:W4:Y:S02]  /*e200*/  LDL.LU R223, [R1+0x60] ;  /* 0x0000600001df7983 */ /* 0x000f240000300800 */
[----:B-1----:R-:W-:Y:S01]  /*e210*/  F2FP.SATFINITE.E5M2.F32.PACK_AB_MERGE_C R9, RZ, R3, RZ ;  /* 0x00000003ff09723e */ /* 0x002fe200048060ff */
[----:B---3--:R-:W-:Y:S02]  /*e220*/  FMUL R4, R222, UR20 ;  /* 0x00000014de047c20 */ /* 0x008fe40008400000 */
[----:B------:R-:W3:Y:S01]  /*e230*/  LDL.LU R222, [R1+0x64] ;  /* 0x0000640001de7983 */ /* 0x000ee20000300800 */
[----:B--2---:R-:W-:-:S03]  /*e240*/  FMUL R0, R224, UR20 ;  /* 0x00000014e0007c20 */ /* 0x004fc60008400000 */
[----:B------:R-:W2:Y:S01]  /*e250*/  LDL.LU R224, [R1+0x68] ;  /* 0x0000680001e07983 */ /* 0x000ea20000300800 */
[----:B----4-:R-:W-:Y:S01]  /*e260*/  FMUL R2, R225, UR20 ;  /* 0x00000014e1027c20 */ /* 0x010fe20008400000 */
[----:B0-----:R-:W-:Y:S02]  /*e270*/  F2FP.SATFINITE.E5M2.F32.PACK_AB_MERGE_C R5, RZ, R0, RZ ;  /* 0x00000000ff05723e */ /* 0x001fe400048060ff */
[----:B------:R-:W4:Y:S01]  /*e280*/  LDL.LU R225, [R1+0x6c] ;  /* 0x00006c0001e17983 */ /* 0x000f220000300800 */
[----:B------:R-:W-:-:S03]  /*e290*/  FMUL R3, R226, UR20 ;  /* 0x00000014e2037c20 */ /* 0x000fc60008400000 */
[----:B------:R-:W4:Y:S01]  /*e2a0*/  LDL.LU R226, [R1+0x70] ;  /* 0x0000700001e27983 */ /* 0x000f220000300800 */
[----:B------:R-:W-:-:S03]  /*e2b0*/  FMUL R0, R227, UR20 ;  /* 0x00000014e3007c20 */ /* 0x000fc60008400000 */
[----:B------:R-:W4:Y:S01]  /*e2c0*/  LDL.LU R227, [R1+0x74] ;  /* 0x0000740001e37983 */ /* 0x000f220000300800 */
[C---:B------:R-:W-:Y:S02]  /*e2d0*/  ISETP.LT.OR P3, PT, R35.reuse, 0xd9, !P0 ;  /* 0x000000d92300780c */ /* 0x040fe40004761670 */
[C---:B------:R-:W-:Y:S02]  /*e2e0*/  ISETP.LT.OR P5, PT, R35.reuse, 0xe1, !P1 ;  /* 0x000000e12300780c */ /* 0x040fe40004fa1670 */
[C---:B------:R-:W-:Y:S02]  /*e2f0*/  ISETP.LT.OR P6, PT, R35.reuse, 0xe2, !P1 ;  /* 0x000000e22300780c */ /* 0x040fe40004fc1670 */
[----:B------:R-:W-:-:S07]  /*e300*/  ISETP.LT.OR P4, PT, R35, 0xe2, !P0 ;  /* 0x000000e22300780c */ /* 0x000fce0004781670 */
[----:B------:R-:W-:Y:S01]  /*e310*/  @!P3 STG.E.U8 desc[UR18][R26.64+0xd8], R11 ;  /* 0x0000d80b1a00b986 */ /* 0x000fe2000c101112 */
[----:B------:R-:W-:-:S03]  /*e320*/  ISETP.LT.OR P3, PT, R35, 0xe1, !P0 ;  /* 0x000000e12300780c */ /* 0x000fc60004761670 */
[----:B------:R0:W-:Y:S01]  /*e330*/  @!P5 STG.E.U8 desc[UR18][R24.64+0xe0], R7 ;  /* 0x0000e0071800d986 */ /* 0x0001e2000c101112 */
[----:B------:R-:W-:-:S03]  /*e340*/  ISETP.LT.OR P5, PT, R35, 0xe9, !P1 ;  /* 0x000000e92300780c */ /* 0x000fc60004fa1670 */
[----:B------:R1:W-:Y:S01]  /*e350*/  @!P6 STG.E.U8 desc[UR18][R24.64+0xe1], R9 ;  /* 0x0000e1091800e986 */ /* 0x0003e2000c101112 */
[----:B------:R-:W-:Y:S02]  /*e360*/  ISETP.LT.OR P6, PT, R35, 0xea, !P1 ;  /* 0x000000ea2300780c */ /* 0x000fe40004fc1670 */
[----:B------:R-:W-:Y:S01]  /*e370*/  F2FP.SATFINITE.E5M2.F32.PACK_AB_MERGE_C R13, RZ, R4, RZ ;  /* 0x00000004ff0d723e */ /* 0x000fe200048060ff */
[----:B------:R1:W-:Y:S01]  /*e380*/  @!P4 STG.E.U8 desc[UR18][R26.64+0xe1], R5 ;  /* 0x0000e1051a00c986 */ /* 0x0003e2000c101112 */
[----:B0-----:R-:W-:-:S03]  /*e390*/  F2FP.SATFINITE.E5M2.F32.PACK_AB_MERGE_C R7, RZ, R2, RZ ;  /* 0x00000002ff07723e */ /* 0x001fc600048060ff */
[----:B------:R-:W-:Y:S01]  /*e3a0*/  @!P3 STG.E.U8 desc[UR18][R26.64+0xe0], R13 ;  /* 0x0000e00d1a00b986 */ /* 0x000fe2000c101112 */
[----:B-1----:R-:W-:-:S03]  /*e3b0*/  F2FP.SATFINITE.E5M2.F32.PACK_AB_MERGE_C R9, RZ, R3, RZ ;  /* 0x00000003ff09723e */ /* 0x002fc600048060ff */
[----:B------:R0:W-:Y:S01]  /*e3c0*/  @!P5 STG.E.U8 desc[UR18][R24.64+0xe8], R7 ;  /* 0x0000e8071800d986 */ /* 0x0001e2000c101112 */
[C---:B------:R-:W-:Y:S02]  /*e3d0*/  ISETP.LT.OR P3, PT, R35.reuse, 0xe9, !P0 ;  /* 0x000000e92300780c */ /* 0x040fe40004761670 */
[C---:B------:R-:W-:Y:S01]  /*e3e0*/  ISETP.LT.OR P4, PT, R35.reuse, 0xea, !P0 ;  /* 0x000000ea2300780c */ /* 0x040fe20004781670 */
[----:B------:R1:W-:Y:S01]  /*e3f0*/  @!P6 STG.E.U8 desc[UR18][R24.64+0xe9], R9 ;  /* 0x0000e9091800e986 */ /* 0x0003e2000c101112 */
[C---:B------:R-:W-:Y:S01]  /*e400*/  ISETP.LT.OR P5, PT, R35.reuse, 0xf1, !P1 ;  /* 0x000000f12300780c */ /* 0x040fe20004fa1670 */
[----:B------:R-:W-:Y:S01]  /*e410*/  FMUL R2, R218, UR20 ;  /* 0x00000014da027c20 */ /* 0x000fe20008400000 */
[----:B------:R-:W-:Y:S02]  /*e420*/  ISETP.LT.OR P6, PT, R35, 0xf2, !P1 ;  /* 0x000000f22300780c */ /* 0x000fe40004fc1670 */
[----:B------:R-:W-:Y:S02]  /*e430*/  F2FP.SATFINITE.E5M2.F32.PACK_AB_MERGE_C R11, RZ, R0, RZ ;  /* 0x00000000ff0b723e */ /* 0x000fe400048060ff */
[----:B------:R-:W-:-:S03]  /*e440*/  F2FP.SATFINITE.E5M2.F32.PACK_AB_MERGE_C R5, RZ, R2, RZ ;  /* 0x00000002ff05723e */ /* 0x000fc600048060ff */
[----:B------:R-:W-:Y:S01]  /*e450*/  @!P3 STG.E.U8 desc[UR18][R26.64+0xe8], R11 ;  /* 0x0000e80b1a00b986 */ /* 0x000fe2000c101112 */
[----:B------:R-:W-:-:S03]  /*e460*/  ISETP.LT.OR P3, PT, R35, 0xf1, !P0 ;  /* 0x000000f12300780c */ /* 0x000fc60004761670 */
[----:B------:R-:W-:Y:S01]  /*e470*/  @!P4 STG.E.U8 desc[UR18][R26.64+0xe9], R5 ;  /* 0x0000e9051a00c986 */ /* 0x000fe2000c101112 */
[C---:B------:R-:W-:Y:S02]  /*e480*/  ISETP.LT.OR P4, PT, R35.reuse, 0xf9, !P1 ;  /* 0x000000f92300780c */ /* 0x040fe40004f81670 */
[----:B------:R-:W-:Y:S01]  /*e490*/  ISETP.LT.OR P1, PT, R35, 0xfa, !P1 ;  /* 0x000000fa2300780c */ /* 0x000fe20004f21670 */
[----:B------:R-:W-:-:S05]  /*e4a0*/  FMUL R0, R220, UR20 ;  /* 0x00000014dc007c20 */ /* 0x000fca0008400000 */
[----:B0-----:R-:W-:-:S05]  /*e4b0*/  F2FP.SATFINITE.E5M2.F32.PACK_AB_MERGE_C R7, RZ, R0, RZ ;  /* 0x00000000ff07723e */ /* 0x001fca00048060ff */
[----:B------:R0:W-:Y:S01]  /*e4c0*/  @!P5 STG.E.U8 desc[UR18][R24.64+0xf0], R7 ;  /* 0x0000f0071800d986 */ /* 0x0001e2000c101112 */
[----:B------:R-:W-:-:S05]  /*e4d0*/  FMUL R3, R221, UR20 ;  /* 0x00000014dd037c20 */ /* 0x000fca0008400000 */
[----:B-1----:R-:W-:Y:S02]  /*e4e0*/  F2FP.SATFINITE.E5M2.F32.PACK_AB_MERGE_C R9, RZ, R3, RZ ;  /* 0x00000003ff09723e */ /* 0x002fe400048060ff */
[----:B------:R-:W-:-:S03]  /*e4f0*/  ISETP.LT.OR P5, PT, R35, 0xf2, !P0 ;  /* 0x000000f22300780c */ /* 0x000fc600047a1670 */
[----:B------:R1:W-:Y:S01]  /*e500*/  @!P6 STG.E.U8 desc[UR18][R24.64+0xf1], R9 ;  /* 0x0000f1091800e986 */ /* 0x0003e2000c101112 */
[C---:B------:R-:W-:Y:S02]  /*e510*/  ISETP.LT.OR P6, PT, R35.reuse, 0xf9, !P0 ;  /* 0x000000f92300780c */ /* 0x040fe400047c1670 */
[----:B------:R-:W-:Y:S01]  /*e520*/  ISETP.LT.OR P0, PT, R35, 0xfa, !P0 ;  /* 0x000000fa2300780c */ /* 0x000fe20004701670 */
[----:B------:R-:W-:-:S05]  /*e530*/  FMUL R0, R223, UR20 ;  /* 0x00000014df007c20 */ /* 0x000fca0008400000 */
[----:B------:R-:W-:-:S05]  /*e540*/  F2FP.SATFINITE.E5M2.F32.PACK_AB_MERGE_C R13, RZ, R0, RZ ;  /* 0x00000000ff0d723e */ /* 0x000fca00048060ff */
[----:B------:R0:W-:Y:S01]  /*e550*/  @!P3 STG.E.U8 desc[UR18][R26.64+0xf0], R13 ;  /* 0x0000f00d1a00b986 */ /* 0x0001e2000c101112 */
[----:B---3--:R-:W-:Y:S01]  /*e560*/  FMUL R0, R222, UR20 ;  /* 0x00000014de007c20 */ /* 0x008fe20008400000 */
[----:B--2---:R-:W-:Y:S01]  /*e570*/  FMUL R2, R224, UR20 ;  /* 0x00000014e0027c20 */ /* 0x004fe20008400000 */
[----:B----4-:R-:W-:-:S03]  /*e580*/  FMUL R3, R225, UR20 ;  /* 0x00000014e1037c20 */ /* 0x010fc60008400000 */
[----:B0-----:R-:W-:Y:S01]  /*e590*/  F2FP.SATFINITE.E5M2.F32.PACK_AB_MERGE_C R7, RZ, R0, RZ ;  /* 0x00000000ff07723e */ /* 0x001fe200048060ff */
[----:B------:R-:W-:Y:S01]  /*e5a0*/  FMUL R4, R226, UR20 ;  /* 0x00000014e2047c20 */ /* 0x000fe20008400000 */
[----:B------:R-:W-:Y:S01]  /*e5b0*/  FMUL R5, R227, UR20 ;  /* 0x00000014e3057c20 */ /* 0x000fe20008400000 */
[----:B-1----:R-:W-:Y:S02]  /*e5c0*/  F2FP.SATFINITE.E5M2.F32.PACK_AB_MERGE_C R9, RZ, R2, RZ ;  /* 0x00000002ff09723e */ /* 0x002fe400048060ff */
[----:B------:R-:W-:Y:S02]  /*e5d0*/  F2FP.SATFINITE.E5M2.F32.PACK_AB_MERGE_C R3, RZ, R3, RZ ;  /* 0x00000003ff03723e */ /* 0x000fe400048060ff */
[----:B------:R-:W-:Y:S02]  /*e5e0*/  F2FP.SATFINITE.E5M2.F32.PACK_AB_MERGE_C R11, RZ, R4, RZ ;  /* 0x00000004ff0b723e */ /* 0x000fe400048060ff */
[----:B------:R-:W-:Y:S01]  /*e5f0*/  F2FP.SATFINITE.E5M2.F32.PACK_AB_MERGE_C R5, RZ, R5, RZ ;  /* 0x00000005ff05723e */ /* 0x000fe200048060ff */
[----:B------:R0:W-:Y:S04]  /*e600*/  @!P5 STG.E.U8 desc[UR18][R26.64+0xf1], R7 ;  /* 0x0000f1071a00d986 */ /* 0x0001e8000c101112 */
[----:B------:R0:W-:Y:S04]  /*e610*/  @!P4 STG.E.U8 desc[UR18][R24.64+0xf8], R9 ;  /* 0x0000f8091800c986 */ /* 0x0001e8000c101112 */
[----:B------:R0:W-:Y:S04]  /*e620*/  @!P1 STG.E.U8 desc[UR18][R24.64+0xf9], R3 ;  /* 0x0000f90318009986 */ /* 0x0001e8000c101112 */
[----:B------:R0:W-:Y:S04]  /*e630*/  @!P6 STG.E.U8 desc[UR18][R26.64+0xf8], R11 ;  /* 0x0000f80b1a00e986 */ /* 0x0001e8000c101112 */
[----:B------:R0:W-:Y:S02]  /*e640*/  @!P0 STG.E.U8 desc[UR18][R26.64+0xf9], R5 ;  /* 0x0000f9051a008986 */ /* 0x0001e4000c101112 */
.L_x_296:
[----:B------:R-:W-:Y:S05]  /*e650*/  BSYNC B0 ;  /* 0x0000000000007941 */ /* 0x000fea0003800000 */
.L_x_38:
[----:B0-----:R-:W2:Y:S04]  /*e660*/  LDL.LU R3, [R1+0x80] ;  /* 0x0000800001037983 */ /* 0x001ea80000300800 */
[----:B-----5:R-:W2:Y:S01]  /*e670*/  LDL.LU R2, [R1+0x84] ;  /* 0x0000840001027983 */ /* 0x020ea20000300800 */
[----:B------:R-:W-:Y:S01]  /*e680*/  ULDC UR6, c[0x0][0xc] ;  /* 0x0000030000067ab9 */ /* 0x000fe20000000800 */
[----:B------:R-:W-:Y:S01]  /*e690*/  ULDC UR7, c[0x0][0x10] ;  /* 0x0000040000077ab9 */ /* 0x000fe20000000800 */
[----:B------:R-:W2:Y:S01]  /*e6a0*/  LDC R5, c[0x0][0x14] ;  /* 0x00000500ff057b82 */ /* 0x000ea20000000800 */
[----:B------:R-:W-:Y:S01]  /*e6b0*/  UIMAD.WIDE.U32 UR6, UR6, UR7, URZ ;  /* 0x00000007060672a5 */ /* 0x000fe2000f8e003f */
[----:B------:R-:W-:Y:S01]  /*e6c0*/  PRMT R0, RZ, 0x7610, R0 ;  /* 0x00007610ff007816 */ /* 0x000fe20000000000 */
[----:B------:R-:W-:-:S04]  /*e6d0*/  UMOV UR23, 0xffffffff ;  /* 0xffffffff00177882 */ /* 0x000fc80000000000 */
[----:B--2---:R-:W-:-:S04]  /*e6e0*/  IMAD.WIDE.U32 R2, R5, UR6, R2 ;  /* 0x0000000605027c25 */ /* 0x004fc8000f8e0002 */
[----:B------:R-:W-:Y:S01]  /*e6f0*/  IMAD R5, R5, UR7, RZ ;  /* 0x0000000705057c24 */ /* 0x000fe2000f8e02ff */
[----:B------:R-:W-:Y:S01]  /*e700*/  ULDC.64 UR6, c[0x0][0x650] ;  /* 0x0001940000067ab9 */ /* 0x000fe20000000a00 */
[----:B------:R-:W-:Y:S01]  /*e710*/  IMAD.MOV.U32 R19, RZ, RZ, R2 ;  /* 0x000000ffff137224 */ /* 0x000fe200078e0002 */
[----:B------:R-:W-:Y:S01]  /*e720*/  ISETP.GE.U32.AND P0, PT, R2, UR6, PT ;  /* 0x0000000602007c0c */ /* 0x000fe2000bf06070 */
[----:B------:R-:W-:Y:S02]  /*e730*/  IMAD.IADD R22, R3, 0x1, R5 ;  /* 0x0000000103167824 */ /* 0x000fe400078e0205 */
[----:B------:R-:W-:-:S03]  /*e740*/  IMAD.MOV.U32 R2, RZ, RZ, -0x1 ;  /* 0xffffffffff027424 */ /* 0x000fc600078e00ff */
[----:B------:R0:W-:Y:S01]  /*e750*/  STL [R1+0x80], R22 ;  /* 0x0000801601007387 */ /* 0x0001e20000100800 */
[----:B------:R-:W-:-:S03]  /*e760*/  ISETP.GE.U32.AND.EX P0, PT, R22, UR7, PT, P0 ;  /* 0x0000000716007c0c */ /* 0x000fc6000bf06100 */
[----:B------:R0:W-:Y:S04]  /*e770*/  STL [R1+0x84], R19 ;  /* 0x0000841301007387 */ /* 0x0001e80000100800 */
[----:B------:R0:W-:Y:S06]  /*e780*/  STL [R1+0x88], R2 ;  /* 0x0000880201007387 */ /* 0x0001ec0000100800 */
[----:B------:R-:W-:Y:S05]  /*e790*/  @P0 BRA `(.L_x_297) ;  /* 0x00000004006c0947 */ /* 0x000fea0003800000 */
[----:B------:R-:W2:Y:S01]  /*e7a0*/  S2R R14, SR_CTAID.X ;  /* 0x00000000000e7919 */ /* 0x000ea20000002500 */
[----:B------:R-:W5:Y:S01]  /*e7b0*/  LDC.64 R8, c[0x0][0x628] ;  /* 0x00018a00ff087b82 */ /* 0x000f620000000a00 */
[----:B------:R-:W-:Y:S01]  /*e7c0*/  ULDC UR6, c[0x0][0x150] ;  /* 0x0000540000067ab9 */ /* 0x000fe20000000800 */
[----:B------:R-:W-:Y:S01]  /*e7d0*/  IMAD.MOV.U32 R6, RZ, RZ, R19 ;  /* 0x000000ffff067224 */ /* 0x000fe200078e0013 */
[----:B------:R-:W0:Y:S01]  /*e7e0*/  S2R R16, SR_CTAID.Y ;  /* 0x0000000000107919 */ /* 0x000e220000002600 */
[----:B------:R-:W-:-:S04]  /*e7f0*/  IMAD.MOV.U32 R7, RZ, RZ, R22 ;  /* 0x000000ffff077224 */ /* 0x000fc800078e0016 */
[----:B------:R-:W0:Y:S08]  /*e800*/  LDC R17, c[0x0][0x144] ;  /* 0x00005100ff117b82 */ /* 0x000e300000000800 */
[----:B------:R-:W0:Y:S08]  /*e810*/  LDC R10, c[0x0][0x630] ;  /* 0x00018c00ff0a7b82 */ /* 0x000e300000000800 */
[----:B------:R-:W0:Y:S01]  /*e820*/  LDC.64 R12, c[0x0][0x620] ;  /* 0x00018800ff0c7b82 */ /* 0x000e220000000a00 */
[----:B-----5:R-:W-:-:S04]  /*e830*/  ISETP.NE.U32.AND P0, PT, R8, RZ, PT ;  /* 0x000000ff0800720c */ /* 0x020fc80003f05070 */
[----:B------:R-:W-:Y:S02]  /*e840*/  ISETP.NE.AND.EX P0, PT, R9, RZ, PT, P0 ;  /* 0x000000ff0900720c */ /* 0x000fe40003f05300 */
[----:B--2---:R-:W-:-:S05]  /*e850*/  I2FP.F32.U32 R0, R14 ;  /* 0x0000000e00007245 */ /* 0x004fca0000201000 */
[----:B------:R-:W-:-:S04]  /*e860*/  FMUL R0, R0, UR6 ;  /* 0x0000000600007c20 */ /* 0x000fc80008400000 */
[----:B------:R2:W0:Y:S02]  /*e870*/  F2I.U32.TRUNC.NTZ R15, R0 ;  /* 0x00000000000f7305 */ /* 0x000424000020f000 */
[----:B------:R-:W-:Y:S05]  /*e880*/  @!P0 BRA `(.L_x_298) ;  /* 0x0000000000288947 */ /* 0x000fea0003800000 */
[----:B--2---:R-:W2:Y:S02]  /*e890*/  LDC R0, c[0x0][0x634] ;  /* 0x00018d00ff007b82 */ /* 0x004ea40000000800 */
[----:B--2---:R-:W-:-:S05]  /*e8a0*/  IADD3 R7, P0, R19, R0, RZ ;  /* 0x0000000013077210 */ /* 0x004fca0007f1e0ff */
[----:B------:R-:W-:-:S04]  /*e8b0*/  IMAD.X R11, RZ, RZ, R22, P0 ;  /* 0x000000ffff0b7224 */ /* 0x000fc800000e0616 */
[----:B0-----:R-:W-:-:S04]  /*e8c0*/  IMAD.WIDE.U32 R2, R11, R8, RZ ;  /* 0x000000080b027225 */ /* 0x001fc800078e00ff */
[----:B------:R-:W-:-:S04]  /*e8d0*/  IMAD.WIDE.U32 R4, P0, R7, R9, R2 ;  /* 0x0000000907047225 */ /* 0x000fc80007800002 */
[----:B------:R-:W-:-:S04]  /*e8e0*/  IMAD.WIDE.U32 R2, R7, R8, RZ ;  /* 0x0000000807027225 */ /* 0x000fc800078e00ff */
[----:B------:R-:W-:Y:S01]  /*e8f0*/  IMAD.X R7, RZ, RZ, RZ, P0 ;  /* 0x000000ffff077224 */ /* 0x000fe200000e06ff */
[----:B------:R-:W-:Y:S01]  /*e900*/  IADD3 RZ, P0, R3, R4, RZ ;  /* 0x0000000403ff7210 */ /* 0x000fe20007f1e0ff */
[----:B------:R-:W-:-:S04]  /*e910*/  IMAD.MOV.U32 R6, RZ, RZ, R5 ;  /* 0x000000ffff067224 */ /* 0x000fc800078e0005 */
[----:B------:R-:W-:-:S08]  /*e920*/  IMAD.WIDE.U32.X R6, R11, R9, R6, P0 ;  /* 0x000000090b067225 */ /* 0x000fd000000e0406 */
.L_x_298:
[-CC-:B0-----:R-:W-:Y:S01]  /*e930*/  SHF.R.U64 R24, R6, R10.reuse, R7.reuse ;  /* 0x0000000a06187219 */ /* 0x181fe20000001207 */
[----:B------:R-:W0:Y:S01]  /*e940*/  LDC.64 R20, c[0x0][0x640] ;  /* 0x00019000ff147b82 */ /* 0x000e220000000a00 */
[----:B--2---:R-:W-:Y:S01]  /*e950*/  SHF.R.U32.HI R0, RZ, R10, R7 ;  /* 0x0000000aff007219 */ /* 0x004fe20000011607 */
[----:B------:R-:W-:Y:S01]  /*e960*/  IMAD.MOV.U32 R2, RZ, RZ, R19 ;  /* 0x000000ffff027224 */ /* 0x000fe200078e0013 */
[----:B------:R-:W-:Y:S01]  /*e970*/  IADD3 R5, P0, RZ, -R24, RZ ;  /* 0x80000018ff057210 */ /* 0x000fe20007f1e0ff */
[----:B------:R-:W-:Y:S01]  /*e980*/  IMAD.MOV R15, RZ, RZ, -R15 ;  /* 0x000000ffff0f7224 */ /* 0x000fe200078e0a0f */
[----:B------:R-:W-:Y:S01]  /*e990*/  ULDC UR6, c[0x0][0x154] ;  /* 0x0000550000067ab9 */ /* 0x000fe20000000800 */
[----:B------:R-:W-:Y:S02]  /*e9a0*/  IMAD.MOV.U32 R7, RZ, RZ, 0x1 ;  /* 0x00000001ff077424 */ /* 0x000fe400078e00ff */
[----:B------:R-:W2:Y:S01]  /*e9b0*/  LDC R4, c[0x0][0x618] ;  /* 0x00018600ff047b82 */ /* 0x000ea20000000800 */
[----:B------:R-:W-:-:S02]  /*e9c0*/  IMAD.X R3, RZ, RZ, ~R0, P0 ;  /* 0x000000ffff037224 */ /* 0x000fc400000e0e00 */
[----:B------:R-:W-:Y:S02]  /*e9d0*/  IMAD R15, R17, R15, R14 ;  /* 0x0000000f110f7224 */ /* 0x000fe400078e020e */
[-C--:B------:R-:W-:Y:S02]  /*e9e0*/  IMAD R0, R3, R12.reuse, RZ ;  /* 0x0000000c03007224 */ /* 0x080fe400078e02ff */
[----:B------:R-:W-:Y:S01]  /*e9f0*/  IMAD.MOV.U32 R3, RZ, RZ, R22 ;  /* 0x000000ffff037224 */ /* 0x000fe200078e0016 */
[----:B------:R-:W5:Y:S01]  /*ea00*/  LDC R6, c[0x0][0x608] ;  /* 0x00018200ff067b82 */ /* 0x000f620000000800 */
[----:B------:R-:W-:-:S04]  /*ea10*/  IMAD.WIDE.U32 R2, R5, R12, R2 ;  /* 0x0000000c05027225 */ /* 0x000fc800078e0002 */
[----:B------:R-:W-:-:S03]  /*ea20*/  IMAD R5, R5, R13, R0 ;  /* 0x0000000d05057224 */ /* 0x000fc600078e0200 */
[----:B------:R-:W1:Y:S01]  /*ea30*/  LDC R18, c[0x0][0x658] ;  /* 0x00019600ff127b82 */ /* 0x000e620000000800 */
[----:B------:R-:W-:Y:S01]  /*ea40*/  I2FP.F32.U32 R0, R16 ;  /* 0x0000001000007245 */ /* 0x000fe20000201000 */
[----:B------:R-:W-:Y:S01]  /*ea50*/  IMAD.IADD R3, R3, 0x1, R5 ;  /* 0x0000000103037824 */ /* 0x000fe200078e0205 */
[----:B0-----:R-:W-:Y:S01]  /*ea60*/  ISETP.NE.U32.AND P0, PT, R20, RZ, PT ;  /* 0x000000ff1400720c */ /* 0x001fe20003f05070 */
[----:B------:R-:W-:Y:S02]  /*ea70*/  IMAD.MOV.U32 R5, RZ, RZ, -0x1 ;  /* 0xffffffffff057424 */ /* 0x000fe400078e00ff */
[----:B------:R-:W-:Y:S02]  /*ea80*/  FMUL R0, R0, UR6 ;  /* 0x0000000600007c20 */ /* 0x000fe40008400000 */
[----:B------:R-:W0:Y:S01]  /*ea90*/  LDC R13, c[0x0][0x148] ;  /* 0x00005200ff0d7b82 */ /* 0x000e220000000800 */
[----:B--2---:R-:W-:Y:S01]  /*eaa0*/  SHF.R.U64 R10, R2, R4, R3 ;  /* 0x00000004020a7219 */ /* 0x004fe20000001203 */
[----:B------:R2:W0:Y:S01]  /*eab0*/  F2I.U32.TRUNC.NTZ R12, R0 ;  /* 0x00000000000c7305 */ /* 0x000422000020f000 */
[----:B------:R-:W-:-:S02]  /*eac0*/  ISETP.NE.AND.EX P0, PT, R21, RZ, PT, P0 ;  /* 0x000000ff1500720c */ /* 0x000fc40003f05300 */
[----:B------:R-:W-:-:S03]  /*ead0*/  SHF.R.U32.HI R3, RZ, R4, R3 ;  /* 0x00000004ff037219 */ /* 0x000fc60000011603 */
[----:B------:R-:W0:Y:S01]  /*eae0*/  LDC R14, c[0x0][0x600] ;  /* 0x00018000ff0e7b82 */ /* 0x000e220000000800 */
[-CC-:B-----5:R-:W-:Y:S02]  /*eaf0*/  SHF.R.U64 R8, R10, R6.reuse, R3.reuse ;  /* 0x000000060a087219 */ /* 0x1a0fe40000001203 */
[----:B------:R-:W-:-:S05]  /*eb00*/  SHF.R.U32.HI R3, RZ, R6, R3 ;  /* 0x00000006ff037219 */ /* 0x000fca0000011603 */
[----:B------:R-:W0:Y:S01]  /*eb10*/  LDC R19, c[0x0][0x648] ;  /* 0x00019200ff137b82 */ /* 0x000e220000000800 */
[-CC-:B-1----:R-:W-:Y:S02]  /*eb20*/  SHF.R.U64 R11, R8, R18.reuse, R3.reuse ;  /* 0x00000012080b7219 */ /* 0x182fe40000001203 */
[-C--:B------:R-:W-:Y:S02]  /*eb30*/  SHF.L.U32 R5, R5, R18.reuse, RZ ;  /* 0x0000001205057219 */ /* 0x080fe400000006ff */
[-C--:B------:R-:W-:Y:S01]  /*eb40*/  SHF.R.U32.HI R3, RZ, R18.reuse, R3 ;  /* 0x00000012ff037219 */ /* 0x080fe20000011603 */
[----:B------:R-:W-:Y:S01]  /*eb50*/  IMAD.MOV.U32 R2, RZ, RZ, R11 ;  /* 0x000000ffff027224 */ /* 0x000fe200078e000b */
[----:B------:R-:W-:Y:S01]  /*eb60*/  SHF.L.U32 R34, R7, R18, RZ ;  /* 0x0000001207227219 */ /* 0x000fe200000006ff */
[----:B------:R-:W1:Y:S01]  /*eb70*/  LDC R22, c[0x0][0x638] ;  /* 0x00018e00ff167b82 */ /* 0x000e620000000800 */
[----:B------:R-:W-:-:S07]  /*eb80*/  LOP3.LUT R17, RZ, R5, RZ, 0x33, !PT ;  /* 0x00000005ff117212 */ /* 0x000fce00078e33ff */
[----:B------:R-:W0:Y:S01]  /*eb90*/  LDC R23, c[0x0][0x610] ;  /* 0x00018400ff177b82 */ /* 0x000e220000000800 */
[----:B--2---:R-:W-:Y:S05]  /*eba0*/  @!P0 BRA `(.L_x_299) ;  /* 0x0000000000288947 */ /* 0x004fea0003800000 */
[----:B------:R-:W2:Y:S02]  /*ebb0*/  LDC R0, c[0x0][0x64c] ;  /* 0x00019300ff007b82 */ /* 0x000ea40000000800 */
[----:B--2---:R-:W-:-:S05]  /*ebc0*/  IADD3 R7, P0, R11, R0, RZ ;  /* 0x000000000b077210 */ /* 0x004fca0007f1e0ff */
        /* <DEDUP_REMOVED lines=8> */
.L_x_299:
[----:B0-----:R-:W-:Y:S01]  /*ec50*/  SHF.R.U64 R0, R2, R19, R3 ;  /* 0x0000001302007219 */ /* 0x001fe20000001203 */
[----:B------:R-:W-:Y:S01]  /*ec60*/  VIADD R3, R14, 0xffffffff ;  /* 0xffffffff0e037836 */ /* 0x000fe20000000000 */
[----:B------:R-:W-:Y:S01]  /*ec70*/  LOP3.LUT R5, R8, R17, RZ, 0xc0, !PT ;  /* 0x0000001108057212 */ /* 0x000fe200078ec0ff */
[----:B------:R-:W-:Y:S01]  /*ec80*/  IMAD.MOV R12, RZ, RZ, -R12 ;  /* 0x000000ffff0c7224 */ /* 0x000fe200078e0a0c */
[----:B------:R-:W-:Y:S01]  /*ec90*/  R2UR UR23, R24 ;  /* 0x00000000181772ca */ /* 0x000fe200000e0000 */
[----:B------:R-:W-:Y:S01]  /*eca0*/  IMAD.MOV R2, RZ, RZ, -R0 ;  /* 0x000000ffff027224 */ /* 0x000fe200078e0a00 */
[----:B------:R-:W-:Y:S01]  /*ecb0*/  LOP3.LUT R3, R10, R3, RZ, 0xc0, !PT ;  /* 0x000000030a037212 */ /* 0x000fe200078ec0ff */
[----:B------:R-:W-:Y:S02]  /*ecc0*/  IMAD R34, R34, R0, R5 ;  /* 0x0000000022227224 */ /* 0x000fe400078e0205 */
[----:B------:R-:W-:Y:S02]  /*ecd0*/  @P2 IMAD R15, R13, R12, R16 ;  /* 0x0000000c0d0f2224 */ /* 0x000fe400078e0210 */
[----:B-1----:R-:W-:-:S02]  /*ece0*/  IMAD R0, R2, R22, R11 ;  /* 0x0000001602007224 */ /* 0x002fc400078e020b */
[----:B------:R-:W-:Y:S02]  /*ecf0*/  IMAD R34, R34, R23, R15 ;  /* 0x0000001722227224 */ /* 0x000fe400078e020f */
[----:B------:R-:W-:Y:S02]  /*ed00*/  IMAD R3, R0, R14, R3 ;  /* 0x0000000e00037224 */ /* 0x000fe400078e0203 */
[----:B------:R-:W-:-:S03]  /*ed10*/  IMAD.MOV.U32 R0, RZ, RZ, 0x1 ;  /* 0x00000001ff007424 */ /* 0x000fc600078e00ff */
[----:B------:R-:W-:Y:S02]  /*ed20*/  SEL R2, R3, R34, !P2 ;  /* 0x0000002203027207 */ /* 0x000fe40005000000 */
[----:B------:R-:W-:-:S03]  /*ed30*/  SEL R34, R34, R3, !P2 ;  /* 0x0000000322227207 */ /* 0x000fc60005000000 */
[----:B------:R2:W-:Y:S04]  /*ed40*/  STL [R1+0x88], R2 ;  /* 0x0000880201007387 */ /* 0x0005e80000100800 */
.L_x_297:
[----:B------:R0:W-:Y:S01]  /*ed50*/  STL [R1+0x8c], R34 ;  /* 0x00008c2201007387 */ /* 0x0001e20000100800 */
[----:B------:R-:W-:-:S13]  /*ed60*/  LOP3.LUT P0, RZ, R0, 0xff, RZ, 0xc0, !PT ;  /* 0x000000ff00ff7812 */ /* 0x000fda000780c0ff */
[----:B0-----:R-:W-:Y:S05]  /*ed70*/  @P0 BRA `(.L_x_300) ;  /* 0xffffff2400d80947 */ /* 0x001fea000383ffff */
[----:B------:R-:W-:Y:S05]  /*ed80*/  EXIT ;  /* 0x000000000000794d */ /* 0x000fea0003800000 */
.L_x_8:
[----:B------:R-:W2:Y:S01]  /*ed90*/  LDL R18, [R1+0x84] ;  /* 0x0000840001127983 */ /* 0x000ea20000100800 */
[----:B------:R-:W-:-:S03]  /*eda0*/  ULDC.64 UR4, c[0x0][0x650] ;  /* 0x0001940000047ab9 */ /* 0x000fc60000000a00 */
[----:B------:R-:W3:Y:S01]  /*edb0*/  LDL R22, [R1+0x80] ;  /* 0x0000800001167983 */ /* 0x000ee20000100800 */
[----:B------:R-:W-:Y:S01]  /*edc0*/  PRMT R4, RZ, 0x7610, R4 ;  /* 0x00007610ff047816 */ /* 0x000fe20000000004 */
[----:B------:R-:W-:Y:S02]  /*edd0*/  IMAD.MOV.U32 R5, RZ, RZ, -0x1 ;  /* 0xffffffffff057424 */ /* 0x000fe400078e00ff */
[----:B------:R-:W-:Y:S02]  /*ede0*/  IMAD.MOV.U32 R14, RZ, RZ, -0x1 ;  /* 0xffffffffff0e7424 */ /* 0x000fe400078e00ff */
[----:B------:R-:W-:Y:S01]  /*edf0*/  IMAD.MOV.U32 R6, RZ, RZ, -0x1 ;  /* 0xffffffffff067424 */ /* 0x000fe200078e00ff */
[----:B--2---:R-:W-:-:S04]  /*ee00*/  ISETP.GE.U32.AND P0, PT, R18, UR4, PT ;  /* 0x0000000412007c0c */ /* 0x004fc8000bf06070 */
[----:B---3--:R-:W-:-:S13]  /*ee10*/  ISETP.GE.U32.AND.EX P0, PT, R22, UR5, PT, P0 ;  /* 0x0000000516007c0c */ /* 0x008fda000bf06100 */
[----:B------:R-:W-:Y:S05]  /*ee20*/  @P0 BRA `(.L_x_301) ;  /* 0x00000004002c0947 */ /* 0x000fea0003800000 */
        /* <DEDUP_REMOVED lines=18> */
.L_x_302:
[----:B------:R-:W1:Y:S01]  /*ef50*/  LDC.64 R20, c[0x0][0x640] ;  /* 0x00019000ff147b82 */ /* 0x000e620000000a00 */
[-CC-:B------:R-:W-:Y:S01]  /*ef60*/  SHF.R.U64 R15, R8, R10.reuse, R9.reuse ;  /* 0x0000000a080f7219 */ /* 0x180fe20000001209 */
[----:B------:R-:W-:Y:S01]  /*ef70*/  IMAD.MOV.U32 R24, RZ, RZ, 0x1 ;  /* 0x00000001ff187424 */ /* 0x000fe200078e00ff */
[----:B------:R-:W-:Y:S02]  /*ef80*/  SHF.R.U32.HI R4, RZ, R10, R9 ;  /* 0x0000000aff047219 */ /* 0x000fe40000011609 */
[----:B------:R-:W-:-:S03]  /*ef90*/  IADD3 R7, P0, RZ, -R15, RZ ;  /* 0x8000000fff077210 */ /* 0x000fc60007f1e0ff */
[----:B------:R-:W2:Y:S02]  /*efa0*/  LDC R8, c[0x0][0x618] ;  /* 0x00018600ff087b82 */ /* 0x000ea40000000800 */
[----:B------:R-:W-:Y:S02]  /*efb0*/  IMAD.X R5, RZ, RZ, ~R4, P0 ;  /* 0x000000ffff057224 */ /* 0x000fe400000e0e04 */
[----:B------:R-:W-:Y:S02]  /*efc0*/  IMAD.MOV.U32 R4, RZ, RZ, R18 ;  /* 0x000000ffff047224 */ /* 0x000fe400078e0012 */
[-C--:B------:R-:W-:Y:S02]  /*efd0*/  IMAD R6, R5, R16.reuse, RZ ;  /* 0x0000001005067224 */ /* 0x080fe400078e02ff */
[----:B------:R-:W3:Y:S01]  /*efe0*/  LDC R14, c[0x0][0x608] ;  /* 0x00018200ff0e7b82 */ /* 0x000ee20000000800 */
[----:B------:R-:W-:Y:S02]  /*eff0*/  IMAD.MOV.U32 R5, RZ, RZ, R22 ;  /* 0x000000ffff057224 */ /* 0x000fe400078e0016 */
[----:B------:R-:W-:-:S05]  /*f000*/  IMAD.WIDE.U32 R4, R7, R16, R4 ;  /* 0x0000001007047225 */ /* 0x000fca00078e0004 */
[----:B0-----:R-:W0:Y:S01]  /*f010*/  LDC R19, c[0x0][0x658] ;  /* 0x00019600ff137b82 */ /* 0x001e220000000800 */
[----:B------:R-:W-:Y:S01]  /*f020*/  IMAD R7, R7, R17, R6 ;  /* 0x0000001107077224 */ /* 0x000fe200078e0206 */
[----:B-1----:R-:W-:Y:S01]  /*f030*/  ISETP.NE.U32.AND P0, PT, R20, RZ, PT ;  /* 0x000000ff1400720c */ /* 0x002fe20003f05070 */
[----:B------:R-:W-:Y:S02]  /*f040*/  IMAD.MOV.U32 R6, RZ, RZ, -0x1 ;  /* 0xffffffffff067424 */ /* 0x000fe400078e00ff */
[----:B------:R-:W-:Y:S01]  /*f050*/  IMAD.IADD R5, R5, 0x1, R7 ;  /* 0x0000000105057824 */ /* 0x000fe200078e0207 */
[----:B------:R-:W-:Y:S02]  /*f060*/  ISETP.NE.AND.EX P0, PT, R21, RZ, PT, P0 ;  /* 0x000000ff1500720c */ /* 0x000fe40003f05300 */
[----:B------:R-:W1:Y:S02]  /*f070*/  LDC R16, c[0x0][0x600] ;  /* 0x00018000ff107b82 */ /* 0x000e640000000800 */
[----:B--2---:R-:W-:-:S02]  /*f080*/  SHF.R.U64 R10, R4, R8, R5 ;  /* 0x00000008040a7219 */ /* 0x004fc40000001205 */
[----:B------:R-:W-:-:S04]  /*f090*/  SHF.R.U32.HI R5, RZ, R8, R5 ;  /* 0x00000008ff057219 */ /* 0x000fc80000011605 */
[----:B------:R-:W2:Y:S01]  /*f0a0*/  LDC R18, c[0x0][0x648] ;  /* 0x00019200ff127b82 */ /* 0x000ea20000000800 */
[-CC-:B---3--:R-:W-:Y:S02]  /*f0b0*/  SHF.R.U64 R17, R10, R14.reuse, R5.reuse ;  /* 0x0000000e0a117219 */ /* 0x188fe40000001205 */
[----:B------:R-:W-:-:S05]  /*f0c0*/  SHF.R.U32.HI R4, RZ, R14, R5 ;  /* 0x0000000eff047219 */ /* 0x000fca0000011605 */
[----:B------:R-:W3:Y:S01]  /*f0d0*/  LDC R22, c[0x0][0x638] ;  /* 0x00018e00ff167b82 */ /* 0x000ee20000000800 */
[-CC-:B0-----:R-:W-:Y:S02]  /*f0e0*/  SHF.R.U64 R14, R17, R19.reuse, R4.reuse ;  /* 0x00000013110e7219 */ /* 0x181fe40000001204 */
[-C--:B------:R-:W-:Y:S02]  /*f0f0*/  SHF.L.U32 R6, R6, R19.reuse, RZ ;  /* 0x0000001306067219 */ /* 0x080fe400000006ff */
[----:B------:R-:W-:Y:S01]  /*f100*/  SHF.R.U32.HI R5, RZ, R19, R4 ;  /* 0x00000013ff057219 */ /* 0x000fe20000011604 */
[----:B------:R-:W-:Y:S01]  /*f110*/  IMAD.MOV.U32 R4, RZ, RZ, R14 ;  /* 0x000000ffff047224 */ /* 0x000fe200078e000e */
[----:B------:R-:W-:Y:S01]  /*f120*/  LOP3.LUT R26, RZ, R6, RZ, 0x33, !PT ;  /* 0x00000006ff1a7212 */ /* 0x000fe200078e33ff */
[----:B------:R-:W0:Y:S01]  /*f130*/  LDC R23, c[0x0][0x610] ;  /* 0x00018400ff177b82 */ /* 0x000e220000000800 */
[----:B------:R-:W-:Y:S05]  /*f140*/  @!P0 BRA `(.L_x_303) ;  /* 0x0000000000288947 */ /* 0x000fea0003800000 */
        /* <DEDUP_REMOVED lines=10> */
.L_x_303:
[----:B--2---:R-:W-:Y:S01]  /*f1f0*/  SHF.R.U64 R4, R4, R18, R5 ;  /* 0x0000001204047219 */ /* 0x004fe20000001205 */
[----:B-1----:R-:W-:Y:S01]  /*f200*/  VIADD R7, R16, 0xffffffff ;  /* 0xffffffff10077836 */ /* 0x002fe20000000000 */
[----:B------:R-:W-:Y:S01]  /*f210*/  SHF.L.U32 R24, R24, R19, RZ ;  /* 0x0000001318187219 */ /* 0x000fe200000006ff */
[----:B------:R-:W-:Y:S01]  /*f220*/  @P2 IMAD R0, R11, R12, R2 ;  /* 0x0000000c0b002224 */ /* 0x000fe200078e0202 */
[----:B------:R-:W-:Y:S01]  /*f230*/  LOP3.LUT R3, R17, R26, RZ, 0xc0, !PT ;  /* 0x0000001a11037212 */ /* 0x000fe200078ec0ff */
[----:B------:R-:W-:Y:S01]  /*f240*/  IMAD.MOV R5, RZ, RZ, -R4 ;  /* 0x000000ffff057224 */ /* 0x000fe200078e0a04 */
[----:B------:R-:W-:Y:S01]  /*f250*/  LOP3.LUT R7, R10, R7, RZ, 0xc0, !PT ;  /* 0x000000070a077212 */ /* 0x000fe200078ec0ff */
[----:B------:R-:W-:Y:S02]  /*f260*/  IMAD.MOV.U32 R6, RZ, RZ, R15 ;  /* 0x000000ffff067224 */ /* 0x000fe400078e000f */
[----:B------:R-:W-:Y:S02]  /*f270*/  IMAD R3, R24, R4, R3 ;  /* 0x0000000418037224 */ /* 0x000fe400078e0203 */
[----:B---3--:R-:W-:-:S02]  /*f280*/  IMAD R2, R5, R22, R14 ;  /* 0x0000001605027224 */ /* 0x008fc400078e020e */
[----:B0-----:R-:W-:Y:S02]  /*f290*/  IMAD R0, R3, R23, R0 ;  /* 0x0000001703007224 */ /* 0x001fe400078e0200 */
[----:B------:R-:W-:Y:S02]  /*f2a0*/  IMAD R5, R2, R16, R7 ;  /* 0x0000001002057224 */ /* 0x000fe400078e0207 */
[----:B------:R-:W-:-:S03]  /*f2b0*/  IMAD.MOV.U32 R4, RZ, RZ, 0x1 ;  /* 0x00000001ff047424 */ /* 0x000fc600078e00ff */
[----:B------:R-:W-:Y:S02]  /*f2c0*/  SEL R14, R5, R0, !P2 ;  /* 0x00000000050e7207 */ /* 0x000fe40005000000 */
[----:B------:R-:W-:-:S07]  /*f2d0*/  SEL R5, R0, R5, !P2 ;  /* 0x0000000500057207 */ /* 0x000fce0005000000 */
.L_x_301:
[----:B------:R-:W-:-:S08]  /*f2e0*/  NOP ;  /* 0x0000000000007918 */ /* 0x000fd00000000000 */
[----:B0-----:R-:W0:-:S00]  /*f2f0*/  USETMAXREG.DEALLOC.CTAPOOL 0x28 ;  /* 0x00000028000079c8 */ /* 0x001e0000080e0500 */
[----:B------:R-:W-:-:S13]  /*f300*/  ISETP.NE.AND P0, PT, RZ, UR8, PT ;  /* 0x00000008ff007c0c */ /* 0x000fda000bf05270 */
[----:B------:R-:W-:Y:S05]  /*f310*/  @P0 EXIT ;  /* 0x000000000000094d */ /* 0x000fea0003800000 */
[----:B0-----:R-:W-:Y:S01]  /*f320*/  LOP3.LUT P0, RZ, R4, 0xff, RZ, 0xc0, !PT ;  /* 0x000000ff04ff7812 */ /* 0x001fe2000780c0ff */
[----:B------:R-:W-:Y:S02]  /*f330*/  IMAD.MOV.U32 R0, RZ, RZ, 0x1 ;  /* 0x00000001ff007424 */ /* 0x000fe400078e00ff */
[----:B------:R-:W-:-:S10]  /*f340*/  IMAD.MOV.U32 R10, RZ, RZ, RZ ;  /* 0x000000ffff0a7224 */ /* 0x000fd400078e00ff */
[----:B------:R-:W-:Y:S05]  /*f350*/  @!P0 BRA `(.L_x_304) ;  /* 0x0000000c00608947 */ /* 0x000fea0003800000 */
[----:B------:R-:W0:Y:S01]  /*f360*/  S2R R8, SR_CgaCtaId ;  /* 0x0000000000087919 */ /* 0x000e220000008800 */
[----:B------:R-:W-:Y:S01]  /*f370*/  ULDC UR4, c[0x0][0x28c] ;  /* 0x0000a30000047ab9 */ /* 0x000fe20000000800 */
[----:B------:R-:W-:Y:S01]  /*f380*/  ULDC UR6, c[0x0][0x658] ;  /* 0x0001960000067ab9 */ /* 0x000fe20000000800 */
[----:B------:R-:W-:Y:S01]  /*f390*/  UIADD3 UR10, UR4, 0x1f, URZ ;  /* 0x0000001f040a7890 */ /* 0x000fe2000fffe03f */
[----:B------:R-:W-:Y:S01]  /*f3a0*/  BSSY B0, `(.L_x_304) ;  /* 0x00000d3000007945 */ /* 0x000fe20003800000 */
[----:B------:R-:W-:Y:S01]  /*f3b0*/  UMOV UR7, 0xffffffff ;  /* 0xffffffff00077882 */ /* 0x000fe20000000000 */
[----:B------:R-:W-:Y:S01]  /*f3c0*/  ULDC UR5, c[0x0][0x600] ;  /* 0x0001800000057ab9 */ /* 0x000fe20000000800 */
[----:B------:R-:W-:Y:S01]  /*f3d0*/  UMOV UR9, 0x1 ;  /* 0x0000000100097882 */ /* 0x000fe20000000000 */
[----:B------:R-:W-:Y:S01]  /*f3e0*/  USHF.L.U32 UR7, UR7, UR6, URZ ;  /* 0x0000000607077299 */ /* 0x000fe2000800063f */
[----:B------:R-:W-:Y:S01]  /*f3f0*/  IMAD.MOV.U32 R12, RZ, RZ, 0x1 ;  /* 0x00000001ff0c7424 */ /* 0x000fe200078e00ff */
[----:B------:R-:W-:Y:S01]  /*f400*/  UIADD3 UR4, UR5, -0x1, URZ ;  /* 0xffffffff05047890 */ /* 0x000fe2000fffe03f */
[----:B------:R-:W-:Y:S01]  /*f410*/  IMAD.MOV.U32 R0, RZ, RZ, 0x1 ;  /* 0x00000001ff007424 */ /* 0x000fe200078e00ff */
[----:B------:R-:W-:Y:S01]  /*f420*/  USHF.R.S32.HI UR11, URZ, 0x1f, UR10 ;  /* 0x0000001f3f0b7899 */ /* 0x000fe2000801140a */
[----:B------:R-:W-:Y:S01]  /*f430*/  IMAD.MOV.U32 R10, RZ, RZ, RZ ;  /* 0x000000ffff0a7224 */ /* 0x000fe200078e00ff */
[----:B------:R-:W-:Y:S01]  /*f440*/  ULDC UR8, c[0x0][0xc] ;  /* 0x0000030000087ab9 */ /* 0x000fe20000000800 */
[----:B------:R-:W-:-:S02]  /*f450*/  USHF.L.U32 UR5, UR9, UR6, URZ ;  /* 0x0000000609057299 */ /* 0x000fc4000800063f */
[----:B------:R-:W-:Y:S01]  /*f460*/  ULEA.HI UR11, UR11, UR10, URZ, 0x5 ;  /* 0x0000000a0b0b7291 */ /* 0x000fe2000f8f283f */
[----:B------:R-:W-:Y:S01]  /*f470*/  ULDC UR9, c[0x0][0x10] ;  /* 0x0000040000097ab9 */ /* 0x000fe20000000800 */
[----:B------:R-:W-:Y:S02]  /*f480*/  ULOP3.LUT UR6, URZ, UR7, URZ, 0x33, !UPT ;  /* 0x000000073f067292 */ /* 0x000fe4000f8e333f */
[----:B------:R-:W-:Y:S01]  /*f490*/  UIMAD.WIDE.U32 UR8, UR8, UR9, URZ ;  /* 0x00000009080872a5 */ /* 0x000fe2000f8e003f */
[----:B------:R-:W-:Y:S01]  /*f4a0*/  ULDC UR7, c[0x0][0x14] ;  /* 0x0000050000077ab9 */ /* 0x000fe20000000800 */
[----:B------:R-:W-:Y:S02]  /*f4b0*/  USHF.R.S32.HI UR20, URZ, 0x5, UR11 ;  /* 0x000000053f147899 */ /* 0x000fe4000801140b */
[----:B------:R-:W-:Y:S02]  /*f4c0*/  UIMAD.WIDE.U32 UR22, UR8, UR7, URZ ;  /* 0x00000007081672a5 */ /* 0x000fe4000f8e003f */
[----:B------:R-:W-:-:S02]  /*f4d0*/  UIMAD UR18, UR9, UR7, URZ ;  /* 0x00000007091272a4 */ /* 0x000fc4000f8e023f */
[----:B------:R-:W-:Y:S01]  /*f4e0*/  ULOP3.LUT UR26, UR13, 0x2, URZ, 0xfc, !UPT ;  /* 0x000000020d1a7892 */ /* 0x000fe2000f8efc3f */
[C---:B0-----:R-:W-:Y:S01]  /*f4f0*/  IMAD.SHL.U32 R9, R8.reuse, 0x80, RZ ;  /* 0x0000008008097824 */ /* 0x041fe200078e00ff */
[----:B------:R-:W-:Y:S01]  /*f500*/  UIADD3 UR18, UR23, UR18, URZ ;  /* 0x0000001217127290 */ /* 0x000fe2000fffe03f */
[----:B------:R-:W-:Y:S01]  /*f510*/  IMAD.SHL.U32 R8, R8, 0x1000, RZ ;  /* 0x0000100008087824 */ /* 0x000fe200078e00ff */
[----:B------:R-:W-:Y:S02]  /*f520*/  UIADD3 UR27, UR20, 0x1, URZ ;  /* 0x00000001141b7890 */ /* 0x000fe4000fffe03f */
[----:B------:R-:W-:Y:S01]  /*f530*/  LOP3.LUT R9, R9, 0x80, RZ, 0xc0, !PT ;  /* 0x0000008009097812 */ /* 0x000fe200078ec0ff */
[----:B------:R-:W-:Y:S01]  /*f540*/  ULDC.64 UR24, c[0x0][0x198] ;  /* 0x0000660000187ab9 */ /* 0x000fe20000000a00 */
[----:B------:R-:W-:-:S08]  /*f550*/  LOP3.LUT R8, R8, 0x1000, RZ, 0xc0, !PT ;  /* 0x0000100008087812 */ /* 0x000fd000078ec0ff */
.L_x_315:
[----:B------:R-:W-:-:S03]  /*f560*/  UMOV UR7, 0xffffffff ;  /* 0xffffffff00077882 */ /* 0x000fc60000000000 */
[----:B------:R-:W-:Y:S05]  /*f570*/  BRA.DIV UR7, `(.L_x_305) ;  /* 0x0000001607cc7947 */ /* 0x000fea000b800000 */
[----:B------:R-:W-:-:S13]  /*f580*/  ELECT P0, URZ, PT ;  /* 0x00000000003f782f */ /* 0x000fda0003800000 */
.L_x_340:
[----:B------:R-:W0:Y:S01]  /*f590*/  LDC R2, c[0x0][0x28c] ;  /* 0x0000a300ff027b82 */ /* 0x000e220000000800 */
[----:B------:R-:W-:Y:S01]  /*f5a0*/  BSSY B1, `(.L_x_306) ;  /* 0x000003a000017945 */ /* 0x000fe20003800000 */
[----:B0-----:R-:W-:-:S13]  /*f5b0*/  ISETP.LT.OR P0, PT, R2, 0x1, !P0 ;  /* 0x000000010200780c */ /* 0x001fda0004701670 */
[----:B------:R-:W-:Y:S05]  /*f5c0*/  @P0 BRA `(.L_x_307) ;  /* 0x0000000000dc0947 */ /* 0x000fea0003800000 */
[----:B------:R-:W-:Y:S02]  /*f5d0*/  IMAD R14, R14, 0x100, R9 ;  /* 0x000001000e0e7824 */ /* 0x000fe400078e0209 */
[----:B------:R-:W-:Y:S02]  /*f5e0*/  IMAD.SHL.U32 R7, R5, 0x80, RZ ;  /* 0x0000008005077824 */ /* 0x000fe400078e00ff */
[----:B------:R-:W-:Y:S02]  /*f5f0*/  IMAD.MOV.U32 R13, RZ, RZ, RZ ;  /* 0x000000ffff0d7224 */ /* 0x000fe400078e00ff */
[----:B------:R-:W-:Y:S02]  /*f600*/  IMAD.U32 R15, RZ, RZ, UR27 ;  /* 0x0000001bff0f7e24 */ /* 0x000fe4000f8e00ff */
[----:B------:R-:W-:Y:S02]  /*f610*/  IMAD.MOV.U32 R2, RZ, RZ, R0 ;  /* 0x000000ffff027224 */ /* 0x000fe400078e0000 */
[----:B------:R-:W-:-:S07]  /*f620*/  IMAD.MOV.U32 R3, RZ, RZ, R10 ;  /* 0x000000ffff037224 */ /* 0x000fce00078e000a */
.L_x_310:
[----:B------:R-:W0:Y:S01]  /*f630*/  S2R R5, SR_CgaCtaId ;  /* 0x0000000000057919 */ /* 0x000e220000008800 */
[----:B------:R-:W-:Y:S01]  /*f640*/  MOV R4, 0x400 ;  /* 0x0000040000047802 */ /* 0x000fe20000000f00 */
[----:B------:R-:W1:Y:S03]  /*f650*/  S2R R17, SR_TID.X ;  /* 0x0000000000117919 */ /* 0x000e660000002100 */
[----:B0-----:R-:W-:Y:S02]  /*f660*/  LEA R16, R5, R4, 0x18 ;  /* 0x0000000405107211 */ /* 0x001fe400078ec0ff */
[----:B------:R-:W-:Y:S02]  /*f670*/  SHF.L.U32 R4, R2, 0x1f, RZ ;  /* 0x0000001f02047819 */ /* 0x000fe400000006ff */
[----:B-1----:R-:W-:Y:S01]  /*f680*/  LOP3.LUT P1, RZ, R17, 0x7f, RZ, 0xc0, !PT ;  /* 0x0000007f11ff7812 */ /* 0x002fe2000782c0ff */
[----:B------:R-:W-:-:S04]  /*f690*/  IMAD R11, R3, 0x8, R16 ;  /* 0x00000008030b7824 */ /* 0x000fc800078e0210 */
[----:B------:R-:W0:Y:S08]  /*f6a0*/  SYNCS.PHASECHK.TRANS64.TRYWAIT P0, [R11+URZ+0x90], R4 ;  /* 0x000090040b0075a7 */ /* 0x000e30000800017f */
[----:B------:R-:W1:Y:S01]  /*f6b0*/  @!P1 LDC R5, c[0x0][0x500] ;  /* 0x00014000ff059b82 */ /* 0x000e620000000800 */
[----:B0-----:R-:W-:Y:S05]  /*f6c0*/  @!P0 BRA `(.L_x_308) ;  /* 0x0000001400988947 */ /* 0x001fea0003800000 */
.L_x_341:
[----:B------:R-:W-:Y:S01]  /*f6d0*/  UPRMT UR7, UR26, 0x9910, URZ ;  /* 0x000099101a077896 */ /* 0x000fe2000800003f */
[----:B-1----:R1:W-:Y:S03]  /*f6e0*/  @!P1 SYNCS.ARRIVE.TRANS64 RZ, [R11+URZ], R5 ;  /* 0x000000050bff99a7 */ /* 0x0023e6000800003f */
[----:B------:R-:W-:-:S06]  /*f6f0*/  UISETP.NE.AND UP0, UPT, UR7, 0x2, UPT ;  /* 0x000000020700788c */ /* 0x000fcc000bf05270 */
[----:B------:R-:W-:-:S13]  /*f700*/  PLOP3.LUT P0, PT, PT, PT, UP0, 0x80, 0x0 ;  /* 0x000000000000781c */ /* 0x000fda0003f0f008 */
[----:B-1----:R-:W-:Y:S05]  /*f710*/  @P0 BRA `(.L_x_309) ;  /* 0x0000000000040947 */ /* 0x002fea0003800000 */
[----:B------:R-:W-:Y:S01]  /*f720*/  BPT.TRAP 0x1 ;  /* 0x000000040000795c */ /* 0x000fe20000300000 */
.L_x_309:
[C---:B0-----:R-:W-:Y:S01]  /*f730*/  IMAD R4, R3.reuse, 0x1000, R16 ;  /* 0x0000100003047824 */ /* 0x041fe200078e0210 */
[----:B------:R-:W-:Y:S01]  /*f740*/  R2UR UR19, R16 ;  /* 0x00000000101372ca */ /* 0x000fe200000e0000 */
[----:B------:R-:W-:Y:S01]  /*f750*/  IMAD R5, R3, 0x2000, R8 ;  /* 0x0000200003057824 */ /* 0x000fe200078e0208 */
[----:B------:R-:W-:Y:S01]  /*f760*/  R2UR UR9, R11 ;  /* 0x000000000b0972ca */ /* 0x000fe200000e0000 */
[----:B------:R-:W-:Y:S01]  /*f770*/  VIADD R15, R15, 0xffffffff ;  /* 0xffffffff0f0f7836 */ /* 0x000fe20000000000 */
[----:B------:R-:W-:Y:S01]  /*f780*/  R2UR UR7, R4 ;  /* 0x00000000040772ca */ /* 0x000fe200000e0000 */
[----:B------:R-:W-:Y:S01]  /*f790*/  UIADD3 UR14, UP0, UR24, 0xf0, URZ ;  /* 0x000000f0180e7890 */ /* 0x000fe2000ff1e03f */
[----:B------:R-:W-:Y:S01]  /*f7a0*/  R2UR UR8, R5 ;  /* 0x00000000050872ca */ /* 0x000fe200000e0000 */
[----:B------:R-:W-:Y:S01]  /*f7b0*/  UIADD3 UR28, UP1, UR24, 0x1f0, URZ ;  /* 0x000001f0181c7890 */ /* 0x000fe2000ff3e03f */
[----:B------:R-:W-:Y:S01]  /*f7c0*/  R2UR UR11, R7 ;  /* 0x00000000070b72ca */ /* 0x000fe200000e0000 */
[----:B------:R-:W-:Y:S01]  /*f7d0*/  UIADD3.X UR15, URZ, UR25, URZ, UP0, !UPT ;  /* 0x000000193f0f7290 */ /* 0x000fe200087fe43f */
[----:B------:R-:W-:Y:S01]  /*f7e0*/  R2UR UR10, R13 ;  /* 0x000000000d0a72ca */ /* 0x000fe200000e0000 */
[----:B------:R-:W-:Y:S01]  /*f7f0*/  VIADD R3, R3, 0x1 ;  /* 0x0000000103037836 */ /* 0x000fe20000000000 */
[----:B------:R-:W-:Y:S01]  /*f800*/  R2UR UR12, R6 ;  /* 0x00000000060c72ca */ /* 0x000fe200000e0000 */
[----:B------:R-:W-:Y:S01]  /*f810*/  UIADD3.X UR29, URZ, UR25, URZ, UP1, !UPT ;  /* 0x000000193f1d7290 */ /* 0x000fe20008ffe43f */
[----:B------:R-:W-:Y:S01]  /*f820*/  R2UR UR21, R14 ;  /* 0x000000000e1572ca */ /* 0x000fe200000e0000 */
[----:B------:R-:W-:Y:S01]  /*f830*/  UMOV UR16, 0x0 ;  /* 0x0000000000107882 */ /* 0x000fe20000000000 */
[----:B------:R-:W-:Y:S01]  /*f840*/  ISETP.GT.AND P1, PT, R15, 0x1, PT ;  /* 0x000000010f00780c */ /* 0x000fe20003f24270 */
[----:B------:R-:W-:Y:S01]  /*f850*/  UIADD3 UR7, UR7, 0x200, URZ ;  /* 0x0000020007077890 */ /* 0x000fe2000fffe03f */
[----:B------:R-:W-:Y:S01]  /*f860*/  ISETP.NE.AND P0, PT, R3, 0x12, PT ;  /* 0x000000120300780c */ /* 0x000fe20003f05270 */
[----:B------:R-:W-:Y:S01]  /*f870*/  UIADD3 UR19, UR19, 0x12200, UR8 ;  /* 0x0001220013137890 */ /* 0x000fe2000fffe008 */
[----:B------:R-:W-:Y:S01]  /*f880*/  VIADD R13, R13, 0x20 ;  /* 0x000000200d0d7836 */ /* 0x000fe20000000000 */
[----:B------:R-:W-:Y:S01]  /*f890*/  UMOV UR17, 0x10000000 ;  /* 0x1000000000117882 */ /* 0x000fe20000000000 */
[----:B------:R-:W-:Y:S01]  /*f8a0*/  UMOV UR30, 0x30000 ;  /* 0x00030000001e7882 */ /* 0x000fe20000000000 */
[----:B------:R-:W-:Y:S01]  /*f8b0*/  SEL R5, RZ, 0x1, P0 ;  /* 0x00000001ff057807 */ /* 0x000fe20000000000 */
[----:B------:R-:W-:Y:S01]  /*f8c0*/  UMOV UR8, UR7 ;  /* 0x0000000700087c82 */ /* 0x000fe20008000000 */
[----:B------:R-:W-:Y:S01]  /*f8d0*/  SEL R3, R3, RZ, P0 ;  /* 0x000000ff03037207 */ /* 0x000fe20000000000 */
[----:B------:R0:W-:Y:S01]  /*f8e0*/  UTMALDG.3D [UR8], [UR14], desc[UR16] ;  /* 0x000010080e0075b4 */ /* 0x0001e20008011000 */
[----:B------:R-:W-:Y:S01]  /*f8f0*/  LOP3.LUT R2, R2, R5, RZ, 0x3c, !PT ;  /* 0x0000000502027212 */ /* 0x000fe200078e3cff */
[----:B0-----:R-:W-:Y:S01]  /*f900*/  UMOV UR11, UR21 ;  /* 0x00000015000b7c82 */ /* 0x001fe20008000000 */
[----:B------:R-:W-:-:S02]  /*f910*/  UMOV UR8, UR19 ;  /* 0x0000001300087c82 */ /* 0x000fc40008000000 */
[----:B------:R0:W-:Y:S02]  /*f920*/  UTMALDG.3D.MULTICAST [UR8], [UR28], UR30, desc[UR16] ;  /* 0x000010081c0073b4 */ /* 0x0001e4000801181e */
[----:B0-----:R-:W-:Y:S05]  /*f930*/  @P1 BRA `(.L_x_310) ;  /* 0xfffffffc003c1947 */ /* 0x001fea000383ffff */
.L_x_307:
[----:B------:R-:W-:Y:S05]  /*f940*/  BSYNC B1 ;  /* 0x0000000000017941 */ /* 0x000fea0003800000 */
.L_x_306:
[----:B------:R-:W2:Y:S01]  /*f950*/  LDL.LU R17, [R1+0x80] ;  /* 0x0000800001117983 */ /* 0x000ea20000300800 */
[----:B------:R-:W-:Y:S01]  /*f960*/  LOP3.LUT P1, RZ, R12, 0xff, RZ, 0xc0, !PT ;  /* 0x000000ff0cff7812 */ /* 0x000fe2000782c0ff */
[----:B------:R-:W-:Y:S01]  /*f970*/  VIADD R10, R10, UR20 ;  /* 0x000000140a0a7c36 */ /* 0x000fe20008000000 */
[----:B------:R-:W-:Y:S01]  /*f980*/  ULDC.64 UR8, c[0x0][0x650] ;  /* 0x0001940000087ab9 */ /* 0x000fe20000000a00 */
[----:B------:R-:W3:Y:S01]  /*f990*/  LDL.LU R16, [R1+0x84] ;  /* 0x0000840001107983 */ /* 0x000ee20000300800 */
[----:B------:R-:W-:Y:S01]  /*f9a0*/  IMAD.U32 R5, RZ, RZ, UR20 ;  /* 0x00000014ff057e24 */ /* 0x000fe2000f8e00ff */
[----:B------:R-:W-:Y:S01]  /*f9b0*/  UISETP.GE.U32.AND UP0, UPT, UR20, 0x12, UPT ;  /* 0x000000121400788c */ /* 0x000fe2000bf06070 */
[----:B------:R-:W-:Y:S01]  /*f9c0*/  ISETP.GT.U32.AND P0, PT, R10, 0x11, PT ;  /* 0x000000110a00780c */ /* 0x000fe20003f04070 */
[----:B------:R-:W-:Y:S01]  /*f9d0*/  BSSY B1, `(.L_x_311) ;  /* 0x000006d000017945 */ /* 0x000fe20003800000 */
[----:B------:R-:W-:Y:S01]  /*f9e0*/  IMAD.MOV.U32 R14, RZ, RZ, -0x1 ;  /* 0xffffffffff0e7424 */ /* 0x000fe200078e00ff */
[----:B------:R-:W-:Y:S01]  /*f9f0*/  PRMT R12, RZ, 0x7610, R12 ;  /* 0x00007610ff0c7816 */ /* 0x000fe2000000000c */
[----:B------:R-:W-:Y:S01]  /*fa00*/  IMAD.MOV.U32 R6, RZ, RZ, -0x1 ;  /* 0xffffffffff067424 */ /* 0x000fe200078e00ff */
[----:B------:R-:W-:-:S02]  /*fa10*/  ISETP.LT.U32.AND P0, PT, R5, 0x12, P0 ;  /* 0x000000120500780c */ /* 0x000fc40000701070 */
[----:B------:R-:W0:Y:S01]  /*fa20*/  @P1 S2R R3, SR_CgaCtaId ;  /* 0x0000000000031919 */ /* 0x000e220000008800 */
[----:B------:R-:W-:Y:S02]  /*fa30*/  @P1 MOV R2, 0x400 ;  /* 0x0000040000021802 */ /* 0x000fe40000000f00 */
[----:B------:R-:W-:Y:S02]  /*fa40*/  PLOP3.LUT P3, PT, PT, PT, UP0, 0x80, 0x0 ;  /* 0x000000000000781c */ /* 0x000fe40003f6f008 */
[----:B0-----:R-:W-:Y:S01]  /*fa50*/  @P1 LEA R4, R3, R2, 0x18 ;  /* 0x0000000203041211 */ /* 0x001fe200078ec0ff */
[----:B------:R-:W-:-:S03]  /*fa60*/  IMAD.WIDE.U32 R2, R10, 0x38e38e39, RZ ;  /* 0x38e38e390a027825 */ /* 0x000fc600078e00ff */
[----:B------:R0:W-:Y:S02]  /*fa70*/  @P1 SYNCS.ARRIVE.TRANS64.A1T0 RZ, [R4+URZ+0x138], RZ ;  /* 0x000138ff04ff19a7 */ /* 0x0001e4000810003f */
[----:B------:R-:W-:Y:S02]  /*fa80*/  SHF.R.U32.HI R5, RZ, 0x2, R3 ;  /* 0x00000002ff057819 */ /* 0x000fe40000011603 */
[----:B------:R-:W-:Y:S02]  /*fa90*/  SEL R3, RZ, 0x1, !P0 ;  /* 0x00000001ff037807 */ /* 0x000fe40004000000 */
[----:B------:R-:W-:Y:S01]  /*faa0*/  PRMT R2, RZ, 0x7610, R2 ;  /* 0x00007610ff027816 */ /* 0x000fe20000000002 */
[----:B------:R-:W-:Y:S01]  /*fab0*/  IMAD R10, R5, -0x12, R10 ;  /* 0xffffffee050a7824 */ /* 0x000fe200078e020a */
[----:B------:R-:W-:-:S04]  /*fac0*/  LOP3.LUT R0, R0, R3, RZ, 0x3c, !PT ;  /* 0x0000000300007212 */ /* 0x000fc800078e3cff */
[----:B------:R-:W-:Y:S01]  /*fad0*/  @P3 LOP3.LUT R0, R0, 0x1, R5, 0x78, !PT ;  /* 0x0000000100003812 */ /* 0x000fe200078e7805 */
[----:B------:R-:W-:Y:S01]  /*fae0*/  IMAD.MOV.U32 R5, RZ, RZ, -0x1 ;  /* 0xffffffffff057424 */ /* 0x000fe200078e00ff */
[----:B---3--:R-:W-:-:S04]  /*faf0*/  IADD3 R16, P1, R16, UR22, RZ ;  /* 0x0000001610107c10 */ /* 0x008fc8000ff3e0ff */
[----:B--2---:R-:W-:Y:S01]  /*fb00*/  IADD3.X R17, R17, UR18, RZ, P1, !PT ;  /* 0x0000001211117c10 */ /* 0x004fe20008ffe4ff */
[----:B------:R0:W-:Y:S01]  /*fb10*/  STL [R1+0x84], R16 ;  /* 0x0000841001007387 */ /* 0x0001e20000100800 */
[----:B------:R-:W-:-:S03]  /*fb20*/  ISETP.GE.U32.AND P0, PT, R16, UR8, PT ;  /* 0x0000000810007c0c */ /* 0x000fc6000bf06070 */
[----:B------:R0:W-:Y:S01]  /*fb30*/  STL [R1+0x80], R17 ;  /* 0x0000801101007387 */ /* 0x0001e20000100800 */
[----:B------:R-:W-:-:S13]  /*fb40*/  ISETP.GE.U32.AND.EX P0, PT, R17, UR9, PT, P0 ;  /* 0x0000000911007c0c */ /* 0x000fda000bf06100 */
[----:B0-----:R-:W-:Y:S05]  /*fb50*/  @P0 BRA `(.L_x_312) ;  /* 0x0000000400500947 */ /* 0x001fea0003800000 */
[----:B------:R-:W-:Y:S01]  /*fb60*/  ULDC.64 UR8, c[0x0][0x628] ;  /* 0x00018a0000087ab9 */ /* 0x000fe20000000a00 */
[----:B------:R-:W0:Y:S01]  /*fb70*/  S2R R13, SR_CTAID.X ;  /* 0x00000000000d7919 */ /* 0x000e220000002500 */
[----:B------:R-:W-:Y:S01]  /*fb80*/  ISETP.NE.U32.AND P0, PT, RZ, UR8, PT ;  /* 0x00000008ff007c0c */ /* 0x000fe2000bf05070 */
[----:B------:R-:W-:Y:S01]  /*fb90*/  ULDC UR10, c[0x0][0x630] ;  /* 0x00018c00000a7ab9 */ /* 0x000fe20000000800 */
[----:B------:R-:W-:Y:S01]  /*fba0*/  IMAD.MOV.U32 R2, RZ, RZ, R16 ;  /* 0x000000ffff027224 */ /* 0x000fe200078e0010 */
[----:B------:R-:W1:Y:S01]  /*fbb0*/  S2R R11, SR_CTAID.Y ;  /* 0x00000000000b7919 */ /* 0x000e620000002600 */
[----:B------:R-:W-:Y:S01]  /*fbc0*/  ISETP.NE.AND.EX P0, PT, RZ, UR9, PT, P0 ;  /* 0x00000009ff007c0c */ /* 0x000fe2000bf05300 */
[----:B------:R-:W-:-:S12]  /*fbd0*/  IMAD.MOV.U32 R3, RZ, RZ, R17 ;  /* 0x000000ffff037224 */ /* 0x000fd800078e0011 */
[----:B------:R-:W-:Y:S05]  /*fbe0*/  @!P0 BRA `(.L_x_313) ;  /* 0x0000000000288947 */ /* 0x000fea0003800000 */
[----:B------:R-:W-:Y:S02]  /*fbf0*/  ULDC UR7, c[0x0][0x634] ;  /* 0x00018d0000077ab9 */ /* 0x000fe40000000800 */
[----:B------:R-:W-:-:S05]  /*fc00*/  IADD3 R7, P0, R16, UR7, RZ ;  /* 0x0000000710077c10 */ /* 0x000fca000ff1e0ff */
[----:B------:R-:W-:-:S04]  /*fc10*/  IMAD.X R15, RZ, RZ, R17, P0 ;  /* 0x000000ffff0f7224 */ /* 0x000fc800000e0611 */
[----:B------:R-:W-:-:S04]  /*fc20*/  IMAD.WIDE.U32 R4, R15, UR8, RZ ;  /* 0x000000080f047c25 */ /* 0x000fc8000f8e00ff */
[----:B------:R-:W-:-:S04]  /*fc30*/  IMAD.WIDE.U32 R4, P0, R7, UR9, R4 ;  /* 0x0000000907047c25 */ /* 0x000fc8000f800004 */
[----:B------:R-:W-:-:S04]  /*fc40*/  IMAD.WIDE.U32 R6, R7, UR8, RZ ;  /* 0x0000000807067c25 */ /* 0x000fc8000f8e00ff */
[----:B------:R-:W-:Y:S01]  /*fc50*/  IMAD.X R3, RZ, RZ, RZ, P0 ;  /* 0x000000ffff037224 */ /* 0x000fe200000e06ff */
[----:B------:R-:W-:Y:S01]  /*fc60*/  IADD3 RZ, P0, R7, R4, RZ ;  /* 0x0000000407ff7210 */ /* 0x000fe20007f1e0ff */
[----:B------:R-:W-:-:S04]  /*fc70*/  IMAD.MOV.U32 R2, RZ, RZ, R5 ;  /* 0x000000ffff027224 */ /* 0x000fc800078e0005 */
[----:B------:R-:W-:-:S08]  /*fc80*/  IMAD.WIDE.U32.X R2, R15, UR9, R2, P0 ;  /* 0x000000090f027c25 */ /* 0x000fd000080e0402 */
.L_x_313:
[--C-:B------:R-:W-:Y:S01]  /*fc90*/  SHF.R.U64 R6, R2, UR10, R3.reuse ;  /* 0x0000000a02067c19 */ /* 0x100fe20008001203 */
[----:B------:R-:W-:Y:S01]  /*fca0*/  ULDC.64 UR8, c[0x0][0x620] ;  /* 0x0001880000087ab9 */ /* 0x000fe20000000a00 */
[----:B------:R-:W-:Y:S01]  /*fcb0*/  SHF.R.U32.HI R2, RZ, UR10, R3 ;  /* 0x0000000aff027c19 */ /* 0x000fe20008011603 */
[----:B------:R-:W-:Y:S01]  /*fcc0*/  IMAD.MOV.U32 R3, RZ, RZ, R17 ;  /* 0x000000ffff037224 */ /* 0x000fe200078e0011 */
[----:B------:R-:W-:Y:S01]  /*fcd0*/  IADD3 R5, P0, RZ, -R6, RZ ;  /* 0x80000006ff057210 */ /* 0x000fe20007f1e0ff */
[----:B------:R-:W-:Y:S01]  /*fce0*/  ULDC UR7, c[0x0][0x150] ;  /* 0x0000540000077ab9 */ /* 0x000fe20000000800 */
[----:B0-----:R-:W-:Y:S01]  /*fcf0*/  I2FP.F32.U32 R7, R13 ;  /* 0x0000000d00077245 */ /* 0x001fe20000201000 */
[----:B------:R-:W0:Y:S01]  /*fd00*/  LDC R18, c[0x0][0x144] ;  /* 0x00005100ff127b82 */ /* 0x000e220000000800 */
[----:B------:R-:W-:Y:S01]  /*fd10*/  ULDC.64 UR10, c[0x0][0x640] ;  /* 0x00019000000a7ab9 */ /* 0x000fe20000000a00 */
[----:B------:R-:W-:Y:S01]  /*fd20*/  IMAD.X R2, RZ, RZ, ~R2, P0 ;  /* 0x000000ffff027224 */ /* 0x000fe200000e0e02 */
[----:B------:R-:W-:-:S03]  /*fd30*/  ISETP.NE.U32.AND P0, PT, RZ, UR10, PT ;  /* 0x0000000aff007c0c */ /* 0x000fc6000bf05070 */
[----:B------:R-:W-:Y:S01]  /*fd40*/  IMAD R4, R2, UR8, RZ ;  /* 0x0000000802047c24 */ /* 0x000fe2000f8e02ff */
[----:B------:R-:W-:Y:S01]  /*fd50*/  ISETP.NE.AND.EX P0, PT, RZ, UR11, PT, P0 ;  /* 0x0000000bff007c0c */ /* 0x000fe2000bf05300 */
[----:B------:R-:W-:Y:S02]  /*fd60*/  IMAD.MOV.U32 R2, RZ, RZ, R16 ;  /* 0x000000ffff027224 */ /* 0x000fe400078e0010 */
[----:B------:R-:W2:Y:S02]  /*fd70*/  LDC R16, c[0x0][0x148] ;  /* 0x00005200ff107b82 */ /* 0x000ea40000000800 */
[----:B------:R-:W-:Y:S01]  /*fd80*/  IMAD.WIDE.U32 R2, R5, UR8, R2 ;  /* 0x0000000805027c25 */ /* 0x000fe2000f8e0002 */
[----:B------:R-:W-:-:S03]  /*fd90*/  ULDC UR8, c[0x0][0x154] ;  /* 0x0000550000087ab9 */ /* 0x000fc60000000800 */
[----:B------:R-:W-:Y:S02]  /*fda0*/  IMAD R5, R5, UR9, R4 ;  /* 0x0000000905057c24 */ /* 0x000fe4000f8e0204 */
[----:B------:R-:W-:Y:S01]  /*fdb0*/  FMUL R4, R7, UR7 ;  /* 0x0000000707047c20 */ /* 0x000fe20008400000 */
[----:B------:R-:W-:Y:S01]  /*fdc0*/  ULDC UR7, c[0x0][0x618] ;  /* 0x0001860000077ab9 */ /* 0x000fe20000000800 */
[----:B------:R-:W-:Y:S01]  /*fdd0*/  ULDC UR9, c[0x0][0x608] ;  /* 0x0001820000097ab9 */ /* 0x000fe20000000800 */
[----:B------:R-:W-:-:S03]  /*fde0*/  IMAD.IADD R3, R3, 0x1, R5 ;  /* 0x0000000103037824 */ /* 0x000fc600078e0205 */
[----:B------:R-:W3:Y:S02]  /*fdf0*/  F2I.U32.TRUNC.NTZ R4, R4 ;  /* 0x0000000400047305 */ /* 0x000ee4000020f000 */
[----:B------:R-:W-:Y:S02]  /*fe00*/  SHF.R.U64 R7, R2, UR7, R3 ;  /* 0x0000000702077c19 */ /* 0x000fe40008001203 */
[----:B-1----:R-:W-:-:S05]  /*fe10*/  I2FP.F32.U32 R2, R11 ;  /* 0x0000000b00027245 */ /* 0x002fca0000201000 */
[----:B------:R-:W-:Y:S01]  /*fe20*/  FMUL R5, R2, UR8 ;  /* 0x0000000802057c20 */ /* 0x000fe20008400000 */
[----:B------:R-:W-:Y:S01]  /*fe30*/  SHF.R.U32.HI R2, RZ, UR7, R3 ;  /* 0x00000007ff027c19 */ /* 0x000fe20008011603 */
[----:B------:R-:W-:Y:S02]  /*fe40*/  ULDC UR7, c[0x0][0x658] ;  /* 0x0001960000077ab9 */ /* 0x000fe40000000800 */
[----:B------:R1:W4:Y:S01]  /*fe50*/  F2I.U32.TRUNC.NTZ R19, R5 ;  /* 0x0000000500137305 */ /* 0x000322000020f000 */
[----:B------:R-:W-:Y:S01]  /*fe60*/  SHF.R.U64 R15, R7, UR9, R2 ;  /* 0x00000009070f7c19 */ /* 0x000fe20008001202 */
[----:B---3--:R-:W-:Y:S01]  /*fe70*/  IMAD.MOV R4, RZ, RZ, -R4 ;  /* 0x000000ffff047224 */ /* 0x008fe200078e0a04 */
[----:B------:R-:W-:-:S03]  /*fe80*/  SHF.R.U32.HI R2, RZ, UR9, R2 ;  /* 0x00000009ff027c19 */ /* 0x000fc60008011602 */
[----:B0-----:R-:W-:Y:S01]  /*fe90*/  IMAD R13, R18, R4, R13 ;  /* 0x00000004120d7224 */ /* 0x001fe200078e020d */
[--C-:B------:R-:W-:Y:S02]  /*fea0*/  SHF.R.U64 R14, R15, UR7, R2.reuse ;  /* 0x000000070f0e7c19 */ /* 0x100fe40008001202 */
[----:B------:R-:W-:-:S03]  /*feb0*/  SHF.R.U32.HI R17, RZ, UR7, R2 ;  /* 0x00000007ff117c19 */ /* 0x000fc60008011602 */
[----:B------:R-:W-:Y:S02]  /*fec0*/  IMAD.MOV.U32 R2, RZ, RZ, R14 ;  /* 0x000000ffff027224 */ /* 0x000fe400078e000e */
[----:B------:R-:W-:Y:S01]  /*fed0*/  IMAD.MOV.U32 R3, RZ, RZ, R17 ;  /* 0x000000ffff037224 */ /* 0x000fe200078e0011 */
[----:B-1--4-:R-:W-:Y:S06]  /*fee0*/  @!P0 BRA `(.L_x_314) ;  /* 0x0000000000288947 */ /* 0x012fec0003800000 */
[----:B------:R-:W-:Y:S02]  /*fef0*/  ULDC UR7, c[0x0][0x64c] ;  /* 0x0001930000077ab9 */ /* 0x000fe40000000800 */
[----:B------:R-:W-:-:S05]  /*ff00*/  IADD3 R3, P0, R14, UR7, RZ ;  /* 0x000000070e037c10 */ /* 0x000fca000ff1e0ff */
[----:B------:R-:W-:-:S04]  /*ff10*/  IMAD.X R17, RZ, RZ, R17, P0 ;  /* 0x000000ffff117224 */ /* 0x000fc800000e0611 */
[----:B------:R-:W-:-:S04]  /*ff20*/  IMAD.WIDE.U32 R4, R17, UR10, RZ ;  /* 0x0000000a11047c25 */ /* 0x000fc8000f8e00ff */
[----:B------:R-:W-:-:S04]  /*ff30*/  IMAD.WIDE.U32 R4, P0, R3, UR11, R4 ;  /* 0x0000000b03047c25 */ /* 0x000fc8000f800004 */
[----:B------:R-:W-:-:S04]  /*ff40*/  IMAD.WIDE.U32 R2, R3, UR10, RZ ;  /* 0x0000000a03027c25 */ /* 0x000fc8000f8e00ff */
[----:B------:R-:W-:Y:S01]  /*ff50*/  IMAD.MOV.U32 R2, RZ, RZ, R5 ;  /* 0x000000ffff027224 */ /* 0x000fe200078e0005 */
[----:B------:R-:W-:Y:S01]  /*ff60*/  IADD3 RZ, P1, R3, R4, RZ ;  /* 0x0000000403ff7210 */ /* 0x000fe20007f3e0ff */
[----:B------:R-:W-:-:S04]  /*ff70*/  IMAD.X R3, RZ, RZ, RZ, P0 ;  /* 0x000000ffff037224 */ /* 0x000fc800000e06ff */
[----:B------:R-:W-:-:S08]  /*ff80*/  IMAD.WIDE.U32.X R2, R17, UR11, R2, P1 ;  /* 0x0000000b11027c25 */ /* 0x000fd000088e0402 */
.L_x_314:
[----:B------:R-:W-:Y:S01]  /*ff90*/  ULDC UR7, c[0x0][0x648] ;  /* 0x0001920000077ab9 */ /* 0x000fe20000000800 */
[----:B------:R-:W-:Y:S01]  /*ffa0*/  LOP3.LUT R15, R15, UR6, RZ, 0xc0, !PT ;  /* 0x000000060f0f7c12 */ /* 0x000fe2000f8ec0ff */
[----:B------:R-:W-:Y:S01]  /*ffb0*/  IMAD.MOV R19, RZ, RZ, -R19 ;  /* 0x000000ffff137224 */ /* 0x000fe200078e0a13 */
[----:B------:R-:W-:Y:S01]  /*ffc0*/  SHF.R.U64 R2, R2, UR7, R3 ;  /* 0x0000000702027c19 */ /* 0x000fe20008001203 */
[----:B------:R-:W-:Y:S01]  /*ffd0*/  ULDC UR7, c[0x0][0x638] ;  /* 0x00018e0000077ab9 */ /* 0x000fe20000000800 */
[----:B------:R-:W-:Y:S01]  /*ffe0*/  LOP3.LUT R7, R7, UR4, RZ, 0xc0, !PT ;  /* 0x0000000407077c12 */ /* 0x000fe2000f8ec0ff */
[----:B--2---:R-:W-:Y:S01]  /*fff0*/  @P2 IMAD R13, R16, R19, R11 ;  /* 0x00000013100d2224 */ /* 0x004fe200078e020b */
[----:B------:R-:W-:Y:S01]  /*10000*/  ULDC UR8, c[0x0][0x610] ;  /* 0x0001840000087ab9 */ /* 0x000fe20000000800 */
[----:B------:R-:W-:Y:S02]  /*10010*/  IMAD.MOV R3, RZ, RZ, -R2 ;  /* 0x000000ffff037224 */ /* 0x000fe400078e0a02 */
[----:B------:R-:W-:-:S02]  /*10020*/  IMAD R2, R2, UR5, R15 ;  /* 0x0000000502027c24 */ /* 0x000fc4000f8e020f */
[----:B------:R-:W-:Y:S01]  /*10030*/  IMAD R14, R3, UR7, R14 ;  /* 0x00000007030e7c24 */ /* 0x000fe2000f8e020e */
[----:B------:R-:W-:Y:S01]  /*10040*/  ULDC UR7, c[0x0][0x600] ;  /* 0x0001800000077ab9 */ /* 0x000fe20000000800 */
[----:B------:R-:W-:Y:S02]  /*10050*/  IMAD R13, R2, UR8, R13 ;  /* 0x00000008020d7c24 */ /* 0x000fe4000f8e020d */
[----:B------:R-:W-:Y:S02]  /*10060*/  IMAD R4, R14, UR7, R7 ;  /* 0x000000070e047c24 */ /* 0x000fe4000f8e0207 */
[----:B------:R-:W-:-:S03]  /*10070*/  IMAD.MOV.U32 R2, RZ, RZ, 0x1 ;  /* 0x00000001ff027424 */ /* 0x000fc600078e00ff */
[----:B------:R-:W-:Y:S02]  /*10080*/  SEL R14, R4, R13, !P2 ;  /* 0x0000000d040e7207 */ /* 0x000fe40005000000 */
[----:B------:R-:W-:-:S07]  /*10090*/  SEL R5, R13, R4, !P2 ;  /* 0x000000040d057207 */ /* 0x000fce0005000000 */
.L_x_312:
[----:B------:R-:W-:Y:S05]  /*100a0*/  BSYNC B1 ;  /* 0x0000000000017941 */ /* 0x000fea0003800000 */
.L_x_311:
[----:B------:R-:W-:-:S13]  /*100b0*/  LOP3.LUT P0, RZ, R2, 0xff, RZ, 0xc0, !PT ;  /* 0x000000ff02ff7812 */ /* 0x000fda000780c0ff */
[----:B------:R-:W-:Y:S05]  /*100c0*/  @P0 BRA `(.L_x_315) ;  /* 0xfffffff400240947 */ /* 0x000fea000383ffff */
[----:B------:R-:W-:Y:S05]  /*100d0*/  BSYNC B0 ;  /* 0x0000000000007941 */ /* 0x000fea0003800000 */
.L_x_304:
[----:B------:R-:W-:-:S03]  /*100e0*/  UMOV UR7, 0xffffffff ;  /* 0xffffffff00077882 */ /* 0x000fc60000000000 */
[----:B------:R-:W-:Y:S05]  /*100f0*/  BRA.DIV UR7, `(.L_x_316) ;  /* 0x0000000e07207947 */ /* 0x000fea000b800000 */
[----:B------:R-:W-:-:S13]  /*10100*/  ELECT P0, URZ, PT ;  /* 0x00000000003f782f */ /* 0x000fda0003800000 */
.L_x_344:
[----:B------:R-:W-:Y:S04]  /*10110*/  BSSY B0, `(.L_x_317) ;  /* 0x00000aa000007945 */ /* 0x000fe80003800000 */
[----:B------:R-:W-:Y:S05]  /*10120*/  @!P0 BRA `(.L_x_318) ;  /* 0x0000000800a08947 */ /* 0x000fea0003800000 */
[----:B------:R-:W-:-:S04]  /*10130*/  ULOP3.LUT UR7, UR13, 0x2, URZ, 0xfc, !UPT ;  /* 0x000000020d077892 */ /* 0x000fc8000f8efc3f */
[----:B------:R-:W-:-:S06]  /*10140*/  UISETP.NE.AND UP0, UPT, UR7, 0x3, UPT ;  /* 0x000000030700788c */ /* 0x000fcc000bf05270 */
[----:B------:R-:W-:-:S13]  /*10150*/  PLOP3.LUT P0, PT, PT, PT, UP0, 0x80, 0x0 ;  /* 0x000000000000781c */ /* 0x000fda0003f0f008 */
[----:B------:R-:W-:Y:S05]  /*10160*/  @!P0 BRA `(.L_x_319) ;  /* 0x0000000000048947 */ /* 0x000fea0003800000 */
[----:B------:R-:W-:Y:S01]  /*10170*/  BPT.TRAP 0x1 ;  /* 0x000000040000795c */ /* 0x000fe20000300000 */
.L_x_319:
[----:B------:R-:W0:Y:S01]  /*10180*/  S2R R3, SR_CgaCtaId ;  /* 0x0000000000037919 */ /* 0x000e220000008800 */
[----:B------:R-:W-:-:S04]  /*10190*/  MOV R2, 0x400 ;  /* 0x0000040000027802 */ /* 0x000fc80000000f00 */
[----:B0-----:R-:W-:Y:S02]  /*101a0*/  LEA R3, R3, R2, 0x18 ;  /* 0x0000000203037211 */ /* 0x001fe400078ec0ff */
[----:B------:R-:W-:-:S03]  /*101b0*/  SHF.L.U32 R2, R0, 0x1f, RZ ;  /* 0x0000001f00027819 */ /* 0x000fc600000006ff */
[----:B------:R-:W-:-:S04]  /*101c0*/  VIADD R3, R3, 0x90 ;  /* 0x0000009003037836 */ /* 0x000fc80000000000 */
[C---:B------:R-:W-:Y:S02]  /*101d0*/  IMAD R7, R10.reuse, 0x8, R3 ;  /* 0x000000080a077824 */ /* 0x040fe400078e0203 */
[----:B------:R-:W-:Y:S02]  /*101e0*/  VIADD R10, R10, 0x1 ;  /* 0x000000010a0a7836 */ /* 0x000fe40000000000 */
[----:B------:R-:W0:Y:S03]  /*101f0*/  SYNCS.PHASECHK.TRANS64.TRYWAIT P0, [R7+URZ], R2 ;  /* 0x00000002070075a7 */ /* 0x000e26000800017f */
[----:B------:R-:W-:-:S04]  /*10200*/  ISETP.NE.AND P1, PT, R10, 0x12, PT ;  /* 0x000000120a00780c */ /* 0x000fc80003f25270 */
[----:B------:R-:W-:Y:S02]  /*10210*/  SEL R5, RZ, 0x1, P1 ;  /* 0x00000001ff057807 */ /* 0x000fe40000800000 */
[----:B------:R-:W-:Y:S02]  /*10220*/  SEL R10, R10, RZ, P1 ;  /* 0x000000ff0a0a7207 */ /* 0x000fe40000800000 */
[----:B------:R-:W-:-:S03]  /*10230*/  LOP3.LUT R5, R0, R5, RZ, 0x3c, !PT ;  /* 0x0000000500057212 */ /* 0x000fc600078e3cff */
[----:B------:R-:W-:Y:S01]  /*10240*/  IMAD R9, R10, 0x8, R3 ;  /* 0x000000080a097824 */ /* 0x000fe200078e0203 */
[----:B------:R-:W-:Y:S01]  /*10250*/  SHF.L.U32 R4, R5, 0x1f, RZ ;  /* 0x0000001f05047819 */ /* 0x000fe200000006ff */
[----:B0-----:R-:W-:Y:S06]  /*10260*/  @!P0 BRA `(.L_x_320) ;  /* 0x0000000800e48947 */ /* 0x001fec0003800000 */
.L_x_345:
[----:B------:R-:W1:Y:S01]  /*10270*/  SYNCS.PHASECHK.TRANS64.TRYWAIT P0, [R9+URZ], R4 ;  /* 0x00000004090075a7 */ /* 0x000e62000800017f */
[----:B------:R-:W-:-:S05]  /*10280*/  VIADD R0, R10, 0x1 ;  /* 0x000000010a007836 */ /* 0x000fca0000000000 */
[----:B------:R-:W-:-:S04]  /*10290*/  ISETP.NE.AND P1, PT, R0, 0x12, PT ;  /* 0x000000120000780c */ /* 0x000fc80003f25270 */
[----:B0-----:R-:W-:Y:S02]  /*102a0*/  SEL R2, RZ, 0x1, P1 ;  /* 0x00000001ff027807 */ /* 0x001fe40000800000 */
[----:B------:R-:W-:Y:S02]  /*102b0*/  SEL R0, R0, RZ, P1 ;  /* 0x000000ff00007207 */ /* 0x000fe40000800000 */
[----:B------:R-:W-:-:S03]  /*102c0*/  LOP3.LUT R7, R5, R2, RZ, 0x3c, !PT ;  /* 0x0000000205077212 */ /* 0x000fc600078e3cff */
[----:B------:R-:W-:Y:S01]  /*102d0*/  IMAD R6, R0, 0x8, R3 ;  /* 0x0000000800067824 */ /* 0x000fe200078e0203 */
[----:B------:R-:W-:Y:S01]  /*102e0*/  SHF.L.U32 R5, R7, 0x1f, RZ ;  /* 0x0000001f07057819 */ /* 0x000fe200000006ff */
[----:B-1----:R-:W-:Y:S06]  /*102f0*/  @!P0 BRA `(.L_x_321) ;  /* 0x0000000800d48947 */ /* 0x002fec0003800000 */
.L_x_346:
[----:B------:R-:W1:Y:S01]  /*10300*/  SYNCS.PHASECHK.TRANS64.TRYWAIT P0, [R6+URZ], R5 ;  /* 0x00000005060075a7 */ /* 0x000e62000800017f */
[----:B------:R-:W-:-:S05]  /*10310*/  VIADD R0, R0, 0x1 ;  /* 0x0000000100007836 */ /* 0x000fca0000000000 */
[----:B------:R-:W-:-:S04]  /*10320*/  ISETP.NE.AND P1, PT, R0, 0x12, PT ;  /* 0x000000120000780c */ /* 0x000fc80003f25270 */
[----:B------:R-:W-:Y:S02]  /*10330*/  SEL R2, RZ, 0x1, P1 ;  /* 0x00000001ff027807 */ /* 0x000fe40000800000 */
[----:B------:R-:W-:Y:S02]  /*10340*/  SEL R0, R0, RZ, P1 ;  /* 0x000000ff00007207 */ /* 0x000fe40000800000 */
[----:B------:R-:W-:-:S03]  /*10350*/  LOP3.LUT R7, R7, R2, RZ, 0x3c, !PT ;  /* 0x0000000207077212 */ /* 0x000fc600078e3cff */
[----:B0-----:R-:W-:Y:S01]  /*10360*/  IMAD R9, R0, 0x8, R3 ;  /* 0x0000000800097824 */ /* 0x001fe200078e0203 */
[----:B------:R-:W-:Y:S01]  /*10370*/  SHF.L.U32 R4, R7, 0x1f, RZ ;  /* 0x0000001f07047819 */ /* 0x000fe200000006ff */
[----:B-1----:R-:W-:Y:S06]  /*10380*/  @!P0 BRA `(.L_x_322) ;  /* 0x0000000800c48947 */ /* 0x002fec0003800000 */
.L_x_347:
        /* <DEDUP_REMOVED lines=9> */
.L_x_348:
        /* <DEDUP_REMOVED lines=9> */
.L_x_349:
        /* <DEDUP_REMOVED lines=9> */
.L_x_350:
        /* <DEDUP_REMOVED lines=9> */
.L_x_351:
        /* <DEDUP_REMOVED lines=9> */
.L_x_352:
        /* <DEDUP_REMOVED lines=9> */
.L_x_353:
        /* <DEDUP_REMOVED lines=9> */
.L_x_354:
        /* <DEDUP_REMOVED lines=9> */
.L_x_355:
        /* <DEDUP_REMOVED lines=9> */
.L_x_356:
        /* <DEDUP_REMOVED lines=9> */
.L_x_357:
        /* <DEDUP_REMOVED lines=9> */
.L_x_358:
        /* <DEDUP_REMOVED lines=9> */
.L_x_359:
        /* <DEDUP_REMOVED lines=9> */
.L_x_360:
[----:B------:R-:W1:Y:S01]  /*10ae0*/  SYNCS.PHASECHK.TRANS64.TRYWAIT P0, [R6+URZ], R5 ;  /* 0x00000005060075a7 */ /* 0x000e62000800017f */
[----:B------:R-:W-:-:S05]  /*10af0*/  VIADD R0, R0, 0x1 ;  /* 0x0000000100007836 */ /* 0x000fca0000000000 */
[----:B------:R-:W-:-:S04]  /*10b00*/  ISETP.NE.AND P1, PT, R0, 0x12, PT ;  /* 0x000000120000780c */ /* 0x000fc80003f25270 */
[----:B------:R-:W-:Y:S02]  /*10b10*/  SEL R2, RZ, 0x1, P1 ;  /* 0x00000001ff027807 */ /* 0x000fe40000800000 */
[----:B------:R-:W-:Y:S02]  /*10b20*/  SEL R0, R0, RZ, P1 ;  /* 0x000000ff00007207 */ /* 0x000fe40000800000 */
[----:B------:R-:W-:Y:S01]  /*10b30*/  LOP3.LUT R2, R7, R2, RZ, 0x3c, !PT ;  /* 0x0000000207027212 */ /* 0x000fe200078e3cff */
[----:B-1----:R-:W-:Y:S06]  /*10b40*/  @!P0 BRA `(.L_x_336) ;  /* 0x0000000400ec8947 */ /* 0x002fec0003800000 */
.L_x_361:
[----:B------:R-:W-:Y:S01]  /*10b50*/  IMAD R3, R0, 0x8, R3 ;  /* 0x0000000800037824 */ /* 0x000fe200078e0203 */
[----:B------:R-:W-:-:S07]  /*10b60*/  SHF.L.U32 R0, R2, 0x1f, RZ ;  /* 0x0000001f02007819 */ /* 0x000fce00000006ff */
.L_x_337:
[----:B--2---:R2:W3:Y:S02]  /*10b70*/  SYNCS.PHASECHK.TRANS64.TRYWAIT P0, [R3+URZ], R0 ;  /* 0x00000000030075a7 */ /* 0x0044e4000800017f */
[----:B---3--:R-:W-:Y:S05]  /*10b80*/  @!P0 NANOSLEEP.SYNCS 0x989680 ;  /* 0x009896800000895d */ /* 0x008fea0003900000 */
[----:B------:R-:W3:Y:S02]  /*10b90*/  @!P0 SYNCS.PHASECHK.TRANS64 P0, [R3+URZ], R0 ;  /* 0x00000000030085a7 */ /* 0x000ee4000800007f */
[----:B---3--:R-:W-:Y:S05]  /*10ba0*/  @!P0 BRA `(.L_x_337) ;  /* 0xfffffffc00f08947 */ /* 0x008fea000383ffff */
.L_x_318:
[----:B------:R-:W-:Y:S05]  /*10bb0*/  BSYNC B0 ;  /* 0x0000000000007941 */ /* 0x000fea0003800000 */
.L_x_317:
[----:B------:R-:W-:Y:S05]  /*10bc0*/  EXIT ;  /* 0x000000000000794d */ /* 0x000fea0003800000 */
.L_x_22:
[----:B-1----:R-:W-:-:S04]  /*10bd0*/  IMAD.U32 R3, RZ, RZ, UR6 ;  /* 0x00000006ff037e24 */ /* 0x002fc8000f8e00ff */
[----:B------:R1:W2:Y:S03]  /*10be0*/  SYNCS.PHASECHK.TRANS64.TRYWAIT P0, [R3+URZ], R0 ;  /* 0x00000000030075a7 */ /* 0x0002a6000800017f */
[----:B--2---:R-:W-:Y:S05]  /*10bf0*/  @!P0 NANOSLEEP.SYNCS 0x989680 ;  /* 0x009896800000895d */ /* 0x004fea0003900000 */
[----:B------:R-:W2:Y:S02]  /*10c00*/  @!P0 SYNCS.PHASECHK.TRANS64 P0, [R3+URZ], R0 ;  /* 0x00000000030085a7 */ /* 0x000ea4000800007f */
[----:B--2---:R-:W-:Y:S05]  /*10c10*/  @!P0 BRA `(.L_x_22) ;  /* 0xfffffffc00ec8947 */ /* 0x004fea000383ffff */
[----:B------:R-:W-:Y:S05]  /*10c20*/  BRA `(.L_x_21) ;  /* 0xffffff1000fc7947 */ /* 0x000fea000383ffff */
.L_x_28:
[----:B-----5:R1:W-:Y:S02]  /*10c30*/  STL [R1+0x90], R0 ;  /* 0x0000900001007387 */ /* 0x0203e40000100800 */
[----:B-1----:R-:W-:-:S04]  /*10c40*/  IMAD.U32 R0, RZ, RZ, UR9 ;  /* 0x00000009ff007e24 */ /* 0x002fc8000f8e00ff */
[----:B------:R1:W3:Y:S03]  /*10c50*/  SYNCS.PHASECHK.TRANS64.TRYWAIT P0, [R0+URZ], R229 ;  /* 0x000000e5000075a7 */ /* 0x0002e6000800017f */
[----:B---3--:R-:W-:Y:S05]  /*10c60*/  @!P0 NANOSLEEP.SYNCS 0x989680 ;  /* 0x009896800000895d */ /* 0x008fea0003900000 */
[----:B------:R1:W3:Y:S02]  /*10c70*/  @!P0 SYNCS.PHASECHK.TRANS64 P0, [R0+URZ], R229 ;  /* 0x000000e5000085a7 */ /* 0x0002e4000800007f */
[----:B-1----:R1:W5:Y:S02]  /*10c80*/  LDL.LU R0, [R1+0x90] ;  /* 0x0000900001007983 */ /* 0x0023640000300800 */
[----:B-1-3--:R-:W-:Y:S05]  /*10c90*/  @!P0 BRA `(.L_x_28) ;  /* 0xfffffffc00e48947 */ /* 0x00afea000383ffff */
[----:B------:R-:W-:Y:S05]  /*10ca0*/  BRA `(.L_x_27) ;  /* 0xffffff24005c7947 */ /* 0x000fea000383ffff */
.L_x_305:
[----:B------:R-:W-:Y:S01]  /*10cb0*/  BSSY B1, `(.L_x_338) ;  /* 0x0000006000017945 */ /* 0x000fe20003800000 */
[----:B------:R-:W-:-:S07]  /*10cc0*/  IMAD.MOV.U32 R2, RZ, RZ, -0x1 ;  /* 0xffffffffff027424 */ /* 0x000fce00078e00ff */
[----:B------:R-:W-:Y:S05]  /*10cd0*/  WARPSYNC.COLLECTIVE R2, `(.L_x_339) ;  /* 0x00000000020c7348 */ /* 0x000fea0003c00000 */
[----:B------:R-:W-:Y:S02]  /*10ce0*/  ELECT P0, UR62, PT ;  /* 0x00000000003e782f */ /* 0x000fe40003800000 */
[----:B------:R-:W-:Y:S01]  /*10cf0*/  MOV R2, UR62 ;  /* 0x0000003e00027c02 */ /* 0x000fe20008000f00 */
[----:B------:R-:W-:Y:S10]  /*10d00*/  ENDCOLLECTIVE ;  /* 0x000000000000791b */ /* 0x000ff40003800000 */
.L_x_339:
[----:B------:R-:W-:Y:S05]  /*10d10*/  BSYNC B1 ;  /* 0x0000000000017941 */ /* 0x000fea0003800000 */
.L_x_338:
[----:B------:R-:W-:Y:S05]  /*10d20*/  BRA `(.L_x_340) ;  /* 0xffffffe800187947 */ /* 0x000fea000383ffff */
.L_x_308:
[----:B0-----:R0:W2:Y:S02]  /*10d30*/  SYNCS.PHASECHK.TRANS64.TRYWAIT P0, [R11+URZ+0x90], R4 ;  /* 0x000090040b0075a7 */ /* 0x0010a4000800017f */
[----:B--2---:R-:W-:Y:S05]  /*10d40*/  @!P0 NANOSLEEP.SYNCS 0x989680 ;  /* 0x009896800000895d */ /* 0x004fea0003900000 */
[----:B------:R-:W2:Y:S02]  /*10d50*/  @!P0 SYNCS.PHASECHK.TRANS64 P0, [R11+URZ+0x90], R4 ;  /* 0x000090040b0085a7 */ /* 0x000ea4000800007f */
[----:B--2---:R-:W-:Y:S05]  /*10d60*/  @!P0 BRA `(.L_x_308) ;  /* 0xfffffffc00f08947 */ /* 0x004fea000383ffff */
[----:B------:R-:W-:Y:S05]  /*10d70*/  BRA `(.L_x_341) ;  /* 0xffffffe800547947 */ /* 0x000fea000383ffff */
.L_x_316:
[----:B------:R-:W-:Y:S01]  /*10d80*/  BSSY B0, `(.L_x_342) ;  /* 0x0000006000007945 */ /* 0x000fe20003800000 */
[----:B------:R-:W-:-:S07]  /*10d90*/  IMAD.MOV.U32 R2, RZ, RZ, -0x1 ;  /* 0xffffffffff027424 */ /* 0x000fce00078e00ff */
[----:B------:R-:W-:Y:S05]  /*10da0*/  WARPSYNC.COLLECTIVE R2, `(.L_x_343) ;  /* 0x00000000020c7348 */ /* 0x000fea0003c00000 */
[----:B------:R-:W-:Y:S02]  /*10db0*/  ELECT P0, UR62, PT ;  /* 0x00000000003e782f */ /* 0x000fe40003800000 */
[----:B------:R-:W-:Y:S01]  /*10dc0*/  MOV R2, UR62 ;  /* 0x0000003e00027c02 */ /* 0x000fe20008000f00 */
[----:B------:R-:W-:Y:S10]  /*10dd0*/  ENDCOLLECTIVE ;  /* 0x000000000000791b */ /* 0x000ff40003800000 */
.L_x_343:
[----:B------:R-:W-:Y:S05]  /*10de0*/  BSYNC B0 ;  /* 0x0000000000007941 */ /* 0x000fea0003800000 */
.L_x_342:
[----:B------:R-:W-:Y:S05]  /*10df0*/  BRA `(.L_x_344) ;  /* 0xfffffff000c47947 */ /* 0x000fea000383ffff */
.L_x_320:
[----:B0-----:R0:W1:Y:S02]  /*10e00*/  SYNCS.PHASECHK.TRANS64.TRYWAIT P0, [R7+URZ], R2 ;  /* 0x00000002070075a7 */ /* 0x001064000800017f */
[----:B-1----:R-:W-:Y:S05]  /*10e10*/  @!P0 NANOSLEEP.SYNCS 0x989680 ;  /* 0x009896800000895d */ /* 0x002fea0003900000 */
[----:B------:R-:W1:Y:S02]  /*10e20*/  @!P0 SYNCS.PHASECHK.TRANS64 P0, [R7+URZ], R2 ;  /* 0x00000002070085a7 */ /* 0x000e64000800007f */
[----:B-1----:R-:W-:Y:S05]  /*10e30*/  @!P0 BRA `(.L_x_320) ;  /* 0xfffffffc00f08947 */ /* 0x002fea000383ffff */
[----:B------:R-:W-:Y:S05]  /*10e40*/  BRA `(.L_x_345) ;  /* 0xfffffff400087947 */ /* 0x000fea000383ffff */
.L_x_321:
[----:B0-----:R0:W1:Y:S02]  /*10e50*/  SYNCS.PHASECHK.TRANS64.TRYWAIT P0, [R9+URZ], R4 ;  /* 0x00000004090075a7 */ /* 0x001064000800017f */
[----:B-1----:R-:W-:Y:S05]  /*10e60*/  @!P0 NANOSLEEP.SYNCS 0x989680 ;  /* 0x009896800000895d */ /* 0x002fea0003900000 */
[----:B------:R-:W1:Y:S02]  /*10e70*/  @!P0 SYNCS.PHASECHK.TRANS64 P0, [R9+URZ], R4 ;  /* 0x00000004090085a7 */ /* 0x000e64000800007f */
[----:B-1----:R-:W-:Y:S05]  /*10e80*/  @!P0 BRA `(.L_x_321) ;  /* 0xfffffffc00f08947 */ /* 0x002fea000383ffff */
[----:B------:R-:W-:Y:S05]  /*10e90*/  BRA `(.L_x_346) ;  /* 0xfffffff400187947 */ /* 0x000fea000383ffff */
.L_x_322:
[----:B0-----:R0:W1:Y:S02]  /*10ea0*/  SYNCS.PHASECHK.TRANS64.TRYWAIT P0, [R6+URZ], R5 ;  /* 0x00000005060075a7 */ /* 0x001064000800017f */
[----:B-1----:R-:W-:Y:S05]  /*10eb0*/  @!P0 NANOSLEEP.SYNCS 0x989680 ;  /* 0x009896800000895d */ /* 0x002fea0003900000 */
[----:B------:R-:W1:Y:S02]  /*10ec0*/  @!P0 SYNCS.PHASECHK.TRANS64 P0, [R6+URZ], R5 ;  /* 0x00000005060085a7 */ /* 0x000e64000800007f */
[----:B-1----:R-:W-:Y:S05]  /*10ed0*/  @!P0 BRA `(.L_x_322) ;  /* 0xfffffffc00f08947 */ /* 0x002fea000383ffff */
[----:B------:R-:W-:Y:S05]  /*10ee0*/  BRA `(.L_x_347) ;  /* 0xfffffff400287947 */ /* 0x000fea000383ffff */
.L_x_323:
[----:B0-----:R0:W1:Y:S02]  /*10ef0*/  SYNCS.PHASECHK.TRANS64.TRYWAIT P0, [R9+URZ], R4 ;  /* 0x00000004090075a7 */ /* 0x001064000800017f */
[----:B-1----:R-:W-:Y:S05]  /*10f00*/  @!P0 NANOSLEEP.SYNCS 0x989680 ;  /* 0x009896800000895d */ /* 0x002fea0003900000 */
[----:B------:R-:W1:Y:S02]  /*10f10*/  @!P0 SYNCS.PHASECHK.TRANS64 P0, [R9+URZ], R4 ;  /* 0x00000004090085a7 */ /* 0x000e64000800007f */
[----:B-1----:R-:W-:Y:S05]  /*10f20*/  @!P0 BRA `(.L_x_323) ;  /* 0xfffffffc00f08947 */ /* 0x002fea000383ffff */
[----:B------:R-:W-:Y:S05]  /*10f30*/  BRA `(.L_x_348) ;  /* 0xfffffff400387947 */ /* 0x000fea000383ffff */
.L_x_324:
[----:B0-----:R0:W1:Y:S02]  /*10f40*/  SYNCS.PHASECHK.TRANS64.TRYWAIT P0, [R6+URZ], R5 ;  /* 0x00000005060075a7 */ /* 0x001064000800017f */
[----:B-1----:R-:W-:Y:S05]  /*10f50*/  @!P0 NANOSLEEP.SYNCS 0x989680 ;  /* 0x009896800000895d */ /* 0x002fea0003900000 */
[----:B------:R-:W1:Y:S02]  /*10f60*/  @!P0 SYNCS.PHASECHK.TRANS64 P0, [R6+URZ], R5 ;  /* 0x00000005060085a7 */ /* 0x000e64000800007f */
[----:B-1----:R-:W-:Y:S05]  /*10f70*/  @!P0 BRA `(.L_x_324) ;  /* 0xfffffffc00f08947 */ /* 0x002fea000383ffff */
[----:B------:R-:W-:Y:S05]  /*10f80*/  BRA `(.L_x_349) ;  /* 0xfffffff400487947 */ /* 0x000fea000383ffff */
.L_x_325:
[----:B0-----:R0:W1:Y:S02]  /*10f90*/  SYNCS.PHASECHK.TRANS64.TRYWAIT P0, [R9+URZ], R4 ;  /* 0x00000004090075a7 */ /* 0x001064000800017f */
[----:B-1----:R-:W-:Y:S05]  /*10fa0*/  @!P0 NANOSLEEP.SYNCS 0x989680 ;  /* 0x009896800000895d */ /* 0x002fea0003900000 */
[----:B------:R-:W1:Y:S02]  /*10fb0*/  @!P0 SYNCS.PHASECHK.TRANS64 P0, [R9+URZ], R4 ;  /* 0x00000004090085a7 */ /* 0x000e64000800007f */
[----:B-1----:R-:W-:Y:S05]  /*10fc0*/  @!P0 BRA `(.L_x_325) ;  /* 0xfffffffc00f08947 */ /* 0x002fea000383ffff */
[----:B------:R-:W-:Y:S05]  /*10fd0*/  BRA `(.L_x_350) ;  /* 0xfffffff400587947 */ /* 0x000fea000383ffff */
.L_x_326:
[----:B0-----:R0:W1:Y:S02]  /*10fe0*/  SYNCS.PHASECHK.TRANS64.TRYWAIT P0, [R6+URZ], R5 ;  /* 0x00000005060075a7 */ /* 0x001064000800017f */
[----:B-1----:R-:W-:Y:S05]  /*10ff0*/  @!P0 NANOSLEEP.SYNCS 0x989680 ;  /* 0x009896800000895d */ /* 0x002fea0003900000 */
[----:B------:R-:W1:Y:S02]  /*11000*/  @!P0 SYNCS.PHASECHK.TRANS64 P0, [R6+URZ], R5 ;  /* 0x00000005060085a7 */ /* 0x000e64000800007f */
[----:B-1----:R-:W-:Y:S05]  /*11010*/  @!P0 BRA `(.L_x_326) ;  /* 0xfffffffc00f08947 */ /* 0x002fea000383ffff */
[----:B------:R-:W-:Y:S05]  /*11020*/  BRA `(.L_x_351) ;  /* 0xfffffff400687947 */ /* 0x000fea000383ffff */
.L_x_327:
[----:B0-----:R0:W1:Y:S02]  /*11030*/  SYNCS.PHASECHK.TRANS64.TRYWAIT P0, [R9+URZ], R4 ;  /* 0x00000004090075a7 */ /* 0x001064000800017f */
[----:B-1----:R-:W-:Y:S05]  /*11040*/  @!P0 NANOSLEEP.SYNCS 0x989680 ;  /* 0x009896800000895d */ /* 0x002fea0003900000 */
[----:B------:R-:W1:Y:S02]  /*11050*/  @!P0 SYNCS.PHASECHK.TRANS64 P0, [R9+URZ], R4 ;  /* 0x00000004090085a7 */ /* 0x000e64000800007f */
[----:B-1----:R-:W-:Y:S05]  /*11060*/  @!P0 BRA `(.L_x_327) ;  /* 0xfffffffc00f08947 */ /* 0x002fea000383ffff */
[----:B------:R-:W-:Y:S05]  /*11070*/  BRA `(.L_x_352) ;  /* 0xfffffff400787947 */ /* 0x000fea000383ffff */
.L_x_328:
[----:B0-----:R0:W1:Y:S02]  /*11080*/  SYNCS.PHASECHK.TRANS64.TRYWAIT P0, [R6+URZ], R5 ;  /* 0x00000005060075a7 */ /* 0x001064000800017f */
[----:B-1----:R-:W-:Y:S05]  /*11090*/  @!P0 NANOSLEEP.SYNCS 0x989680 ;  /* 0x009896800000895d */ /* 0x002fea0003900000 */
[----:B------:R-:W1:Y:S02]  /*110a0*/  @!P0 SYNCS.PHASECHK.TRANS64 P0, [R6+URZ], R5 ;  /* 0x00000005060085a7 */ /* 0x000e64000800007f */
[----:B-1----:R-:W-:Y:S05]  /*110b0*/  @!P0 BRA `(.L_x_328) ;  /* 0xfffffffc00f08947 */ /* 0x002fea000383ffff */
[----:B------:R-:W-:Y:S05]  /*110c0*/  BRA `(.L_x_353) ;  /* 0xfffffff400887947 */ /* 0x000fea000383ffff */
.L_x_329:
[----:B0-----:R0:W1:Y:S02]  /*110d0*/  SYNCS.PHASECHK.TRANS64.TRYWAIT P0, [R9+URZ], R4 ;  /* 0x00000004090075a7 */ /* 0x001064000800017f */
[----:B-1----:R-:W-:Y:S05]  /*110e0*/  @!P0 NANOSLEEP.SYNCS 0x989680 ;  /* 0x009896800000895d */ /* 0x002fea0003900000 */
[----:B------:R-:W1:Y:S02]  /*110f0*/  @!P0 SYNCS.PHASECHK.TRANS64 P0, [R9+URZ], R4 ;  /* 0x00000004090085a7 */ /* 0x000e64000800007f */
[----:B-1----:R-:W-:Y:S05]  /*11100*/  @!P0 BRA `(.L_x_329) ;  /* 0xfffffffc00f08947 */ /* 0x002fea000383ffff */
[----:B------:R-:W-:Y:S05]  /*11110*/  BRA `(.L_x_354) ;  /* 0xfffffff400987947 */ /* 0x000fea000383ffff */
.L_x_330:
[----:B0-----:R0:W1:Y:S02]  /*11120*/  SYNCS.PHASECHK.TRANS64.TRYWAIT P0, [R6+URZ], R5 ;  /* 0x00000005060075a7 */ /* 0x001064000800017f */
[----:B-1----:R-:W-:Y:S05]  /*11130*/  @!P0 NANOSLEEP.SYNCS 0x989680 ;  /* 0x009896800000895d */ /* 0x002fea0003900000 */
[----:B------:R-:W1:Y:S02]  /*11140*/  @!P0 SYNCS.PHASECHK.TRANS64 P0, [R6+URZ], R5 ;  /* 0x00000005060085a7 */ /* 0x000e64000800007f */
[----:B-1----:R-:W-:Y:S05]  /*11150*/  @!P0 BRA `(.L_x_330) ;  /* 0xfffffffc00f08947 */ /* 0x002fea000383ffff */
[----:B------:R-:W-:Y:S05]  /*11160*/  BRA `(.L_x_355) ;  /* 0xfffffff400a87947 */ /* 0x000fea000383ffff */
.L_x_331:
[----:B0-----:R0:W1:Y:S02]  /*11170*/  SYNCS.PHASECHK.TRANS64.TRYWAIT P0, [R9+URZ], R4 ;  /* 0x00000004090075a7 */ /* 0x001064000800017f */
[----:B-1----:R-:W-:Y:S05]  /*11180*/  @!P0 NANOSLEEP.SYNCS 0x989680 ;  /* 0x009896800000895d */ /* 0x002fea0003900000 */
[----:B------:R-:W1:Y:S02]  /*11190*/  @!P0 SYNCS.PHASECHK.TRANS64 P0, [R9+URZ], R4 ;  /* 0x00000004090085a7 */ /* 0x000e64000800007f */
[----:B-1----:R-:W-:Y:S05]  /*111a0*/  @!P0 BRA `(.L_x_331) ;  /* 0xfffffffc00f08947 */ /* 0x002fea000383ffff */
[----:B------:R-:W-:Y:S05]  /*111b0*/  BRA `(.L_x_356) ;  /* 0xfffffff400b87947 */ /* 0x000fea000383ffff */
.L_x_332:
[----:B0-----:R0:W1:Y:S02]  /*111c0*/  SYNCS.PHASECHK.TRANS64.TRYWAIT P0, [R6+URZ], R5 ;  /* 0x00000005060075a7 */ /* 0x001064000800017f */
[----:B-1----:R-:W-:Y:S05]  /*111d0*/  @!P0 NANOSLEEP.SYNCS 0x989680 ;  /* 0x009896800000895d */ /* 0x002fea0003900000 */
[----:B------:R-:W1:Y:S02]  /*111e0*/  @!P0 SYNCS.PHASECHK.TRANS64 P0, [R6+URZ], R5 ;  /* 0x00000005060085a7 */ /* 0x000e64000800007f */
[----:B-1----:R-:W-:Y:S05]  /*111f0*/  @!P0 BRA `(.L_x_332) ;  /* 0xfffffffc00f08947 */ /* 0x002fea000383ffff */
[----:B------:R-:W-:Y:S05]  /*11200*/  BRA `(.L_x_357) ;  /* 0xfffffff400c87947 */ /* 0x000fea000383ffff */
.L_x_333:
[----:B0-----:R0:W1:Y:S02]  /*11210*/  SYNCS.PHASECHK.TRANS64.TRYWAIT P0, [R9+URZ], R4 ;  /* 0x00000004090075a7 */ /* 0x001064000800017f */
[----:B-1----:R-:W-:Y:S05]  /*11220*/  @!P0 NANOSLEEP.SYNCS 0x989680 ;  /* 0x009896800000895d */ /* 0x002fea0003900000 */
[----:B------:R-:W1:Y:S02]  /*11230*/  @!P0 SYNCS.PHASECHK.TRANS64 P0, [R9+URZ], R4 ;  /* 0x00000004090085a7 */ /* 0x000e64000800007f */
[----:B-1----:R-:W-:Y:S05]  /*11240*/  @!P0 BRA `(.L_x_333) ;  /* 0xfffffffc00f08947 */ /* 0x002fea000383ffff */
[----:B------:R-:W-:Y:S05]  /*11250*/  BRA `(.L_x_358) ;  /* 0xfffffff400d87947 */ /* 0x000fea000383ffff */
.L_x_334:
[----:B0-----:R0:W1:Y:S02]  /*11260*/  SYNCS.PHASECHK.TRANS64.TRYWAIT P0, [R6+URZ], R5 ;  /* 0x00000005060075a7 */ /* 0x001064000800017f */
[----:B-1----:R-:W-:Y:S05]  /*11270*/  @!P0 NANOSLEEP.SYNCS 0x989680 ;  /* 0x009896800000895d */ /* 0x002fea0003900000 */
[----:B------:R-:W1:Y:S02]  /*11280*/  @!P0 SYNCS.PHASECHK.TRANS64 P0, [R6+URZ], R5 ;  /* 0x00000005060085a7 */ /* 0x000e64000800007f */
[----:B-1----:R-:W-:Y:S05]  /*11290*/  @!P0 BRA `(.L_x_334) ;  /* 0xfffffffc00f08947 */ /* 0x002fea000383ffff */
[----:B------:R-:W-:Y:S05]  /*112a0*/  BRA `(.L_x_359) ;  /* 0xfffffff400e87947 */ /* 0x000fea000383ffff */
.L_x_335:
[----:B0-----:R0:W1:Y:S02]  /*112b0*/  SYNCS.PHASECHK.TRANS64.TRYWAIT P0, [R9+URZ], R4 ;  /* 0x00000004090075a7 */ /* 0x001064000800017f */
[----:B-1----:R-:W-:Y:S05]  /*112c0*/  @!P0 NANOSLEEP.SYNCS 0x989680 ;  /* 0x009896800000895d */ /* 0x002fea0003900000 */
[----:B------:R-:W1:Y:S02]  /*112d0*/  @!P0 SYNCS.PHASECHK.TRANS64 P0, [R9+URZ], R4 ;  /* 0x00000004090085a7 */ /* 0x000e64000800007f */
[----:B-1----:R-:W-:Y:S05]  /*112e0*/  @!P0 BRA `(.L_x_335) ;  /* 0xfffffffc00f08947 */ /* 0x002fea000383ffff */
[----:B------:R-:W-:Y:S05]  /*112f0*/  BRA `(.L_x_360) ;  /* 0xfffffff400f87947 */ /* 0x000fea000383ffff */
.L_x_336:
[----:B-1----:R1:W2:Y:S02]  /*11300*/  SYNCS.PHASECHK.TRANS64.TRYWAIT P0, [R6+URZ], R5 ;  /* 0x00000005060075a7 */ /* 0x0022a4000800017f */
[----:B--2---:R-:W-:Y:S05]  /*11310*/  @!P0 NANOSLEEP.SYNCS 0x989680 ;  /* 0x009896800000895d */ /* 0x004fea0003900000 */
[----:B------:R-:W2:Y:S02]  /*11320*/  @!P0 SYNCS.PHASECHK.TRANS64 P0, [R6+URZ], R5 ;  /* 0x00000005060085a7 */ /* 0x000ea4000800007f */
[----:B--2---:R-:W-:Y:S05]  /*11330*/  @!P0 BRA `(.L_x_336) ;  /* 0xfffffffc00f08947 */ /* 0x004fea000383ffff */
[----:B------:R-:W-:Y:S05]  /*11340*/  BRA `(.L_x_361) ;  /* 0xfffffff800007947 */ /* 0x000fea000383ffff */
.L_x_362:
[----:B------:R-:W-:-:S00]  /*11350*/  BRA `(.L_x_362) ;  /* 0xfffffffc00fc7947 */ /* 0x000fc0000383ffff */
[----:B------:R-:W-:-:S00]  /*11360*/  NOP ;  /* 0x0000000000007918 */ /* 0x000fc00000000000 */
        /* <DEDUP_REMOVED lines=9> */
.L_x_363:


//--------------------- .nv.shared._ZN7cutlass13device_kernelINS_4gemm6kernel13GemmUniversalIN4cute5tupleIJiiiiEEENS1_10collective13CollectiveMmaINS1_37MainloopSm90TmaGmmaWarpSpecializedFP8ILi18ENS5_IJNS4_1CILi2EEENSA_ILi1EEESC_EEENS1_35KernelTmaWarpSpecializedCooperativeEEENS5_IJNSA_ILi128EEENSA_ILi256EEENSA_ILi32EEEEEENS_12float_e5m2_tENS5_IJlSC_lEEESK_SL_NS4_8TiledMMAINS4_8MMA_AtomIJNS4_4SM904GMMA31MMA_64x256x32_F32E5M2E5M2_SS_TNILNSP_7ScaleInE1ELSR_1EEEEEENS4_6LayoutISD_NS5_IJSC_NSA_ILi0EEESV_EEEEENS5_IJNS4_10UnderscoreESY_SY_EEEEENS4_13SM90_TMA_LOADENS4_14ComposedLayoutINS4_7SwizzleILi1ELi4ELi3EEENS4_18smem_ptr_flag_bitsILi8EEENSU_INS5_IJNSA_ILi8EEESI_EEENS5_IJSI_SC_EEEEEEEvNS4_8identityENS4_23SM90_TMA_LOAD_MULTICASTES1B_vS1C_EENS_8epilogue10collective6detail29Sm90TmaWarpSpecializedAdapterINS1G_15DefaultEpilogueISK_SL_SL_NS1F_6thread17LinearCombinationISK_Li1EffLNS1K_9ScaleType4KindE0ELNS_15FloatRoundStyleE2ESK_EENS1_15EpilogueDefaultEEEEEvvEEEEvNT_6ParamsE --------------------------
	.section	.nv.shared._ZN7cutlass13device_kernelINS_4gemm6kernel13GemmUniversalIN4cute5tupleIJiiiiEEENS1_10collective13CollectiveMmaINS1_37MainloopSm90TmaGmmaWarpSpecializedFP8ILi18ENS5_IJNS4_1CILi2EEENSA_ILi1EEESC_EEENS1_35KernelTmaWarpSpecializedCooperativeEEENS5_IJNSA_ILi128EEENSA_ILi256EEENSA_ILi32EEEEEENS_12float_e5m2_tENS5_IJlSC_lEEESK_SL_NS4_8TiledMMAINS4_8MMA_AtomIJNS4_4SM904GMMA31MMA_64x256x32_F32E5M2E5M2_SS_TNILNSP_7ScaleInE1ELSR_1EEEEEENS4_6LayoutISD_NS5_IJSC_NSA_ILi0EEESV_EEEEENS5_IJNS4_10UnderscoreESY_SY_EEEEENS4_13SM90_TMA_LOADENS4_14ComposedLayoutINS4_7SwizzleILi1ELi4ELi3EEENS4_18smem_ptr_flag_bitsILi8EEENSU_INS5_IJNSA_ILi8EEESI_EEENS5_IJSI_SC_EEEEEEEvNS4_8identityENS4_23SM90_TMA_LOAD_MULTICASTES1B_vS1C_EENS_8epilogue10collective6detail29Sm90TmaWarpSpecializedAdapterINS1G_15DefaultEpilogueISK_SL_SL_NS1F_6thread17LinearCombinationISK_Li1EffLNS1K_9ScaleType4KindE0ELNS_15FloatRoundStyleE2ESK_EENS1_15EpilogueDefaultEEEEEvvEEEEvNT_6ParamsE,"aw",@nobits
	.sectionflags	@""
	.align	16
	.zero		1024


//--------------------- .nv.shared.reserved.0     --------------------------
	.section	.nv.shared.reserved.0,"aw",@nobits
	.weak		__nv_reservedSMEM_offset_0_alias
	.size		__nv_reservedSMEM_offset_0_alias, 0, 0
	.other		__nv_reservedSMEM_offset_0_alias,@"STO_CUDA_RESERVED_SHARED STV_DEFAULT"
__nv_reservedSMEM_offset_0_alias:
	.zero		0


//--------------------- .nv.global                --------------------------
	.section	.nv.global,"aw",@nobits
.nv.global:
	.type		_ZN40_INTERNAL_a7374575_4_k_cu_27578ba3_229064cute1_E,@object
	.size		_ZN40_INTERNAL_a7374575_4_k_cu_27578ba3_229064cute1_E,(_ZN40_INTERNAL_a7374575_4_k_cu_27578ba3_229064cuda3std3__45__cpo6cbeginE - _ZN40_INTERNAL_a7374575_4_k_cu_27578ba3_229064cute1_E)
_ZN40_INTERNAL_a7374575_4_k_cu_27578ba3_229064cute1_E:
	.zero		1
	.type		_ZN40_INTERNAL_a7374575_4_k_cu_27578ba3_229064cuda3std3__45__cpo6cbeginE,@object
	.size		_ZN40_INTERNAL_a7374575_4_k_cu_27578ba3_229064cuda3std3__45__cpo6cbeginE,(_ZN40_INTERNAL_a7374575_4_k_cu_27578ba3_229064cuda3std3__48in_placeE - _ZN40_INTERNAL_a7374575_4_k_cu_27578ba3_229064cuda3std3__45__cpo6cbeginE)
_ZN40_INTERNAL_a7374575_4_k_cu_27578ba3_229064cuda3std3__45__cpo6cbeginE:
	.zero		1
	.type		_ZN40_INTERNAL_a7374575_4_k_cu_27578ba3_229064cuda3std3__48in_placeE,@object
	.size		_ZN40_INTERNAL_a7374575_4_k_cu_27578ba3_229064cuda3std3__48in_placeE,(_ZN40_INTERNAL_a7374575_4_k_cu_27578ba3_229064cuda3std6ranges3__45__cpo9iter_moveE - _ZN40_INTERNAL_a7374575_4_k_cu_27578ba3_229064cuda3std3__48in_placeE)
_ZN40_INTERNAL_a7374575_4_k_cu_27578ba3_229064cuda3std3__48in_placeE:
	.zero		1
	.type		_ZN40_INTERNAL_a7374575_4_k_cu_27578ba3_229064cuda3std6ranges3__45__cpo9iter_moveE,@object
	.size		_ZN40_INTERNAL_a7374575_4_k_cu_27578ba3_229064cuda3std6ranges3__45__cpo9iter_moveE,(_ZN40_INTERNAL_a7374575_4_k_cu_27578ba3_229064cuda3std3__45__cpo5beginE - _ZN40_INTERNAL_a7374575_4_k_cu_27578ba3_229064cuda3std6ranges3__45__cpo9iter_moveE)
_ZN40_INTERNAL_a7374575_4_k_cu_27578ba3_229064cuda3std6ranges3__45__cpo9iter_moveE:
	.zero		1
	.type		_ZN40_INTERNAL_a7374575_4_k_cu_27578ba3_229064cuda3std3__45__cpo5beginE,@object
	.size		_ZN40_INTERNAL_a7374575_4_k_cu_27578ba3_229064cuda3std3__45__cpo5beginE,(_ZN40_INTERNAL_a7374575_4_k_cu_27578ba3_229064cuda3std3__442_GLOBAL__N__a7374575_4_k_cu_27578ba3_229066ignoreE - _ZN40_INTERNAL_a7374575_4_k_cu_27578ba3_229064cuda3std3__45__cpo5beginE)
_ZN40_INTERNAL_a7374575_4_k_cu_27578ba3_229064cuda3std3__45__cpo5beginE:
	.zero		1
	.type		_ZN40_INTERNAL_a7374575_4_k_cu_27578ba3_229064cuda3std3__442_GLOBAL__N__a7374575_4_k_cu_27578ba3_229066ignoreE,@object
	.size		_ZN40_INTERNAL_a7374575_4_k_cu_27578ba3_229064cuda3std3__442_GLOBAL__N__a7374575_4_k_cu_27578ba3_229066ignoreE,(_ZN40_INTERNAL_a7374575_4_k_cu_27578ba3_229064cute7productE - _ZN40_INTERNAL_a7374575_4_k_cu_27578ba3_229064cuda3std3__442_GLOBAL__N__a7374575_4_k_cu_27578ba3_229066ignoreE)
_ZN40_INTERNAL_a7374575_4_k_cu_27578ba3_229064cuda3std3__442_GLOBAL__N__a7374575_4_k_cu_27578ba3_229066ignoreE:
	.zero		1
	.type		_ZN40_INTERNAL_a7374575_4_k_cu_27578ba3_229064cute7productE,@object
	.size		_ZN40_INTERNAL_a7374575_4_k_cu_27578ba3_229064cute7productE,(_ZN40_INTERNAL_a7374575_4_k_cu_27578ba3_229064cuda3std3__45__cpo3endE - _ZN40_INTERNAL_a7374575_4_k_cu_27578ba3_229064cute7productE)
_ZN40_INTERNAL_a7374575_4_k_cu_27578ba3_229064cute7productE:
	.zero		1
	.type		_ZN40_INTERNAL_a7374575_4_k_cu_27578ba3_229064cuda3std3__45__cpo3endE,@object
	.size		_ZN40_INTERNAL_a7374575_4_k_cu_27578ba3_229064cuda3std3__45__cpo3endE,(_ZN40_INTERNAL_a7374575_4_k_cu_27578ba3_229064cuda3std3__419piecewise_constructE - _ZN40_INTERNAL_a7374575_4_k_cu_27578ba3_229064cuda3std3__45__cpo3endE)
_ZN40_INTERNAL_a7374575_4_k_cu_27578ba3_229064cuda3std3__45__cpo3endE:
	.zero		1
	.type		_ZN40_INTERNAL_a7374575_4_k_cu_27578ba3_229064cuda3std3__419piecewise_constructE,@object
	.size		_ZN40_INTERNAL_a7374575_4_k_cu_27578ba3_229064cuda3std3__419piecewise_constructE,(_ZN40_INTERNAL_a7374575_4_k_cu_27578ba3_229064cuda3std3__45__cpo4cendE - _ZN40_INTERNAL_a7374575_4_k_cu_27578ba3_229064cuda3std3__419piecewise_constructE)
_ZN40_INTERNAL_a7374575_4_k_cu_27578ba3_229064cuda3std3__419piecewise_constructE:
	.zero		1
	.type		_ZN40_INTERNAL_a7374575_4_k_cu_27578ba3_229064cuda3std3__45__cpo4cendE,@object
	.size		_ZN40_INTERNAL_a7374575_4_k_cu_27578ba3_229064cuda3std3__45__cpo4cendE,(_ZN40_INTERNAL_a7374575_4_k_cu_27578ba3_229064cuda3std6ranges3__45__cpo4swapE - _ZN40_INTERNAL_a7374575_4_k_cu_27578ba3_229064cuda3std3__45__cpo4cendE)
_ZN40_INTERNAL_a7374575_4_k_cu_27578ba3_229064cuda3std3__45__cpo4cendE:
	.zero		1
	.type		_ZN40_INTERNAL_a7374575_4_k_cu_27578ba3_229064cuda3std6ranges3__45__cpo4swapE,@object
	.size		_ZN40_INTERNAL_a7374575_4_k_cu_27578ba3_229064cuda3std6ranges3__45__cpo4swapE,(.L_7 - _ZN40_INTERNAL_a7374575_4_k_cu_27578ba3_229064cuda3std6ranges3__45__cpo4swapE)
_ZN40_INTERNAL_a7374575_4_k_cu_27578ba3_229064cuda3std6ranges3__45__cpo4swapE:
	.zero		1
.L_7:


//--------------------- .nv.constant0._ZN7cutlass13device_kernelINS_4gemm6kernel13GemmUniversalIN4cute5tupleIJiiiiEEENS1_10collective13CollectiveMmaINS1_37MainloopSm90TmaGmmaWarpSpecializedFP8ILi18ENS5_IJNS4_1CILi2EEENSA_ILi1EEESC_EEENS1_35KernelTmaWarpSpecializedCooperativeEEENS5_IJNSA_ILi128EEENSA_ILi256EEENSA_ILi32EEEEEENS_12float_e5m2_tENS5_IJlSC_lEEESK_SL_NS4_8TiledMMAINS4_8MMA_AtomIJNS4_4SM904GMMA31MMA_64x256x32_F32E5M2E5M2_SS_TNILNSP_7ScaleInE1ELSR_1EEEEEENS4_6LayoutISD_NS5_IJSC_NSA_ILi0EEESV_EEEEENS5_IJNS4_10UnderscoreESY_SY_EEEEENS4_13SM90_TMA_LOADENS4_14ComposedLayoutINS4_7SwizzleILi1ELi4ELi3EEENS4_18smem_ptr_flag_bitsILi8EEENSU_INS5_IJNSA_ILi8EEESI_EEENS5_IJSI_SC_EEEEEEEvNS4_8identityENS4_23SM90_TMA_LOAD_MULTICASTES1B_vS1C_EENS_8epilogue10collective6detail29Sm90TmaWarpSpecializedAdapterINS1G_15DefaultEpilogueISK_SL_SL_NS1F_6thread17LinearCombinationISK_Li1EffLNS1K_9ScaleType4KindE0ELNS_15FloatRoundStyleE2ESK_EENS1_15EpilogueDefaultEEEEEvvEEEEvNT_6ParamsE --------------------------
	.section	.nv.constant0._ZN7cutlass13device_kernelINS_4gemm6kernel13GemmUniversalIN4cute5tupleIJiiiiEEENS1_10collective13CollectiveMmaINS1_37MainloopSm90TmaGmmaWarpSpecializedFP8ILi18ENS5_IJNS4_1CILi2EEENSA_ILi1EEESC_EEENS1_35KernelTmaWarpSpecializedCooperativeEEENS5_IJNSA_ILi128EEENSA_ILi256EEENSA_ILi32EEEEEENS_12float_e5m2_tENS5_IJlSC_lEEESK_SL_NS4_8TiledMMAINS4_8MMA_AtomIJNS4_4SM904GMMA31MMA_64x256x32_F32E5M2E5M2_SS_TNILNSP_7ScaleInE1ELSR_1EEEEEENS4_6LayoutISD_NS5_IJSC_NSA_ILi0EEESV_EEEEENS5_IJNS4_10UnderscoreESY_SY_EEEEENS4_13SM90_TMA_LOADENS4_14ComposedLayoutINS4_7SwizzleILi1ELi4ELi3EEENS4_18smem_ptr_flag_bitsILi8EEENSU_INS5_IJNSA_ILi8EEESI_EEENS5_IJSI_SC_EEEEEEEvNS4_8identityENS4_23SM90_TMA_LOAD_MULTICASTES1B_vS1C_EENS_8epilogue10collective6detail29Sm90TmaWarpSpecializedAdapterINS1G_15DefaultEpilogueISK_SL_SL_NS1F_6thread17LinearCombinationISK_Li1EffLNS1K_9ScaleType4KindE0ELNS_15FloatRoundStyleE2ESK_EENS1_15EpilogueDefaultEEEEEvvEEEEvNT_6ParamsE,"a",@progbits
	.sectionflags	@""
	.align	4
.nv.constant0._ZN7cutlass13device_kernelINS_4gemm6kernel13GemmUniversalIN4cute5tupleIJiiiiEEENS1_10collective13CollectiveMmaINS1_37MainloopSm90TmaGmmaWarpSpecializedFP8ILi18ENS5_IJNS4_1CILi2EEENSA_ILi1EEESC_EEENS1_35KernelTmaWarpSpecializedCooperativeEEENS5_IJNSA_ILi128EEENSA_ILi256EEENSA_ILi32EEEEEENS_12float_e5m2_tENS5_IJlSC_lEEESK_SL_NS4_8TiledMMAINS4_8MMA_AtomIJNS4_4SM904GMMA31MMA_64x256x32_F32E5M2E5M2_SS_TNILNSP_7ScaleInE1ELSR_1EEEEEENS4_6LayoutISD_NS5_IJSC_NSA_ILi0EEESV_EEEEENS5_IJNS4_10UnderscoreESY_SY_EEEEENS4_13SM90_TMA_LOADENS4_14ComposedLayoutINS4_7SwizzleILi1ELi4ELi3EEENS4_18smem_ptr_flag_bitsILi8EEENSU_INS5_IJNSA_ILi8EEESI_EEENS5_IJSI_SC_EEEEEEEvNS4_8identityENS4_23SM90_TMA_LOAD_MULTICASTES1B_vS1C_EENS_8epilogue10collective6detail29Sm90TmaWarpSpecializedAdapterINS1G_15DefaultEpilogueISK_SL_SL_NS1F_6thread17LinearCombinationISK_Li1EffLNS1K_9ScaleType4KindE0ELNS_15FloatRoundStyleE2ESK_EENS1_15EpilogueDefaultEEEEEvvEEEEvNT_6ParamsE:
	.zero		1664


//--------------------- SYMBOLS --------------------------

	.type		.nv.reservedSmem.offset0,@object
	.size		.nv.reservedSmem.offset0,0x4
